	.target	sm_90

	.elftype	@"ET_EXEC"


//--------------------- .note.nv.tkinfo           --------------------------
	.section	.note.nv.tkinfo,"",@"SHT_NOTE"
	.sectionflags	@"SHF_NOTE_NV_TKINFO"
	.tkinfo
        /*0018*/ 	.word	0x00000002
        /*0030*/ 	.string	""
        /*0030*/ 	.string	"ptxas"
        /*0030*/ 	.string	"Cuda compilation tools, release 13.0, V13.0.88"
        /*0030*/ 	.string	"Build cuda_13.0.r13.0/compiler.36424714_0"
        /*0030*/ 	.string	"-arch sm_90 -m 64 "



//--------------------- .note.nv.cuinfo           --------------------------
	.section	.note.nv.cuinfo,"",@"SHT_NOTE"
	.sectionflags	@"SHF_NOTE_NV_CUINFO"
        /*0018*/ 	.short	0x0002
        /*001a*/ 	.short	0x005a
        /*001c*/ 	.short	0x0082
	.zero		2


//--------------------- .nv.info                  --------------------------
	.section	.nv.info,"",@"SHT_CUDA_INFO"
	.align	4


	//----- nvinfo : EIATTR_REGCOUNT
	.align		4
        /*0000*/ 	.byte	0x04, 0x2f
        /*0002*/ 	.short	(.L_29 - .L_28)
	.align		4
.L_28:
        /*0004*/ 	.word	index@(_Z7cleanupPfS_S_S_bi)
        /*0008*/ 	.word	0x00000011


	//----- nvinfo : EIATTR_FRAME_SIZE
	.align		4
.L_29:
        /*000c*/ 	.byte	0x04, 0x11
        /*000e*/ 	.short	(.L_31 - .L_30)
	.align		4
.L_30:
        /*0010*/ 	.word	index@(_Z7cleanupPfS_S_S_bi)
        /*0014*/ 	.word	0x00000000


	//----- nvinfo : EIATTR_REGCOUNT
	.align		4
.L_31:
        /*0018*/ 	.byte	0x04, 0x2f
        /*001a*/ 	.short	(.L_33 - .L_32)
	.align		4
.L_32:
        /*001c*/ 	.word	index@(_Z10cleanup_v2PfS_S_S_biiff)
        /*0020*/ 	.word	0x00000010


	//----- nvinfo : EIATTR_FRAME_SIZE
	.align		4
.L_33:
        /*0024*/ 	.byte	0x04, 0x11
        /*0026*/ 	.short	(.L_35 - .L_34)
	.align		4
.L_34:
        /*0028*/ 	.word	index@(_Z10cleanup_v2PfS_S_S_biiff)
        /*002c*/ 	.word	0x00000000


	//----- nvinfo : EIATTR_REGCOUNT
	.align		4
.L_35:
        /*0030*/ 	.byte	0x04, 0x2f
        /*0032*/ 	.short	(.L_37 - .L_36)
	.align		4
.L_36:
        /*0034*/ 	.word	index@(_Z25multi_tensor_apply_kernelI18TensorListMetadataILi1EE13L2NormFunctorIfEJPfS4_biEEvlPViT_T0_DpT1_)
        /*0038*/ 	.word	0x00000018


	//----- nvinfo : EIATTR_FRAME_SIZE
	.align		4
.L_37:
        /*003c*/ 	.byte	0x04, 0x11
        /*003e*/ 	.short	(.L_39 - .L_38)
	.align		4
.L_38:
        /*0040*/ 	.word	index@(_Z25multi_tensor_apply_kernelI18TensorListMetadataILi1EE13L2NormFunctorIfEJPfS4_biEEvlPViT_T0_DpT1_)
        /*0044*/ 	.word	0x00000000


	//----- nvinfo : EIATTR_REGCOUNT
	.align		4
.L_39:
        /*0048*/ 	.byte	0x04, 0x2f
        /*004a*/ 	.short	(.L_41 - .L_40)
	.align		4
.L_40:
        /*004c*/ 	.word	index@(_Z25multi_tensor_apply_kernelI18TensorListMetadataILi1EE13L2NormFunctorIN3c104HalfEEJPfS6_biEEvlPViT_T0_DpT1_)
        /*0050*/ 	.word	0x0000001b


	//----- nvinfo : EIATTR_FRAME_SIZE
	.align		4
.L_41:
        /*0054*/ 	.byte	0x04, 0x11
        /*0056*/ 	.short	(.L_43 - .L_42)
	.align		4
.L_42:
        /*0058*/ 	.word	index@(_Z25multi_tensor_apply_kernelI18TensorListMetadataILi1EE13L2NormFunctorIN3c104HalfEEJPfS6_biEEvlPViT_T0_DpT1_)
        /*005c*/ 	.word	0x00000000


	//----- nvinfo : EIATTR_REGCOUNT
	.align		4
.L_43:
        /*0060*/ 	.byte	0x04, 0x2f
        /*0062*/ 	.short	(.L_45 - .L_44)
	.align		4
.L_44:
        /*0064*/ 	.word	index@(_Z25multi_tensor_apply_kernelI18TensorListMetadataILi1EE13L2NormFunctorIN3c108BFloat16EEJPfS6_biEEvlPViT_T0_DpT1_)
        /*0068*/ 	.word	0x0000001b


	//----- nvinfo : EIATTR_FRAME_SIZE
	.align		4
.L_45:
        /*006c*/ 	.byte	0x04, 0x11
        /*006e*/ 	.short	(.L_47 - .L_46)
	.align		4
.L_46:
        /*0070*/ 	.word	index@(_Z25multi_tensor_apply_kernelI18TensorListMetadataILi1EE13L2NormFunctorIN3c108BFloat16EEJPfS6_biEEvlPViT_T0_DpT1_)
        /*0074*/ 	.word	0x00000000


	//----- nvinfo : EIATTR_REGCOUNT
	.align		4
.L_47:
        /*0078*/ 	.byte	0x04, 0x2f
        /*007a*/ 	.short	(.L_49 - .L_48)
	.align		4
.L_48:
        /*007c*/ 	.word	index@(_Z25multi_tensor_apply_kernelI18TensorListMetadataILi1EE20UnscaleL2NormFunctorIfEJPfS4_S4_biEEvlPViT_T0_DpT1_)
        /*0080*/ 	.word	0x0000001f


	//----- nvinfo : EIATTR_FRAME_SIZE
	.align		4
.L_49:
        /*0084*/ 	.byte	0x04, 0x11
        /*0086*/ 	.short	(.L_51 - .L_50)
	.align		4
.L_50:
        /*0088*/ 	.word	index@(_Z25multi_tensor_apply_kernelI18TensorListMetadataILi1EE20UnscaleL2NormFunctorIfEJPfS4_S4_biEEvlPViT_T0_DpT1_)
        /*008c*/ 	.word	0x00000000


	//----- nvinfo : EIATTR_REGCOUNT
	.align		4
.L_51:
        /*0090*/ 	.byte	0x04, 0x2f
        /*0092*/ 	.short	(.L_53 - .L_52)
	.align		4
.L_52:
        /*0094*/ 	.word	index@(_Z25multi_tensor_apply_kernelI18TensorListMetadataILi1EE20UnscaleL2NormFunctorIN3c104HalfEEJPfS6_S6_biEEvlPViT_T0_DpT1_)
        /*0098*/ 	.word	0x00000020


	//----- nvinfo : EIATTR_FRAME_SIZE
	.align		4
.L_53:
        /*009c*/ 	.byte	0x04, 0x11
        /*009e*/ 	.short	(.L_55 - .L_54)
	.align		4
.L_54:
        /*00a0*/ 	.word	index@(_Z25multi_tensor_apply_kernelI18TensorListMetadataILi1EE20UnscaleL2NormFunctorIN3c104HalfEEJPfS6_S6_biEEvlPViT_T0_DpT1_)
        /*00a4*/ 	.word	0x00000000


	//----- nvinfo : EIATTR_REGCOUNT
	.align		4
.L_55:
        /*00a8*/ 	.byte	0x04, 0x2f
        /*00aa*/ 	.short	(.L_57 - .L_56)
	.align		4
.L_56:
        /*00ac*/ 	.word	index@(_Z25multi_tensor_apply_kernelI18TensorListMetadataILi1EE20UnscaleL2NormFunctorIN3c108BFloat16EEJPfS6_S6_biEEvlPViT_T0_DpT1_)
        /*00b0*/ 	.word	0x00000020


	//----- nvinfo : EIATTR_FRAME_SIZE
	.align		4
.L_57:
        /*00b4*/ 	.byte	0x04, 0x11
        /*00b6*/ 	.short	(.L_59 - .L_58)
	.align		4
.L_58:
        /*00b8*/ 	.word	index@(_Z25multi_tensor_apply_kernelI18TensorListMetadataILi1EE20UnscaleL2NormFunctorIN3c108BFloat16EEJPfS6_S6_biEEvlPViT_T0_DpT1_)
        /*00bc*/ 	.word	0x00000000


	//----- nvinfo : EIATTR_REGCOUNT
	.align		4
.L_59:
        /*00c0*/ 	.byte	0x04, 0x2f
        /*00c2*/ 	.short	(.L_61 - .L_60)
	.align		4
.L_60:
        /*00c4*/ 	.word	index@(_Z25multi_tensor_apply_kernelI18TensorListMetadataILi1EE14MaxNormFunctorIfEJPfS4_biEEvlPViT_T0_DpT1_)
        /*00c8*/ 	.word	0x00000018


	//----- nvinfo : EIATTR_FRAME_SIZE
	.align		4
.L_61:
        /*00cc*/ 	.byte	0x04, 0x11
        /*00ce*/ 	.short	(.L_63 - .L_62)
	.align		4
.L_62:
        /*00d0*/ 	.word	index@(_Z25multi_tensor_apply_kernelI18TensorListMetadataILi1EE14MaxNormFunctorIfEJPfS4_biEEvlPViT_T0_DpT1_)
        /*00d4*/ 	.word	0x00000000


	//----- nvinfo : EIATTR_REGCOUNT
	.align		4
.L_63:
        /*00d8*/ 	.byte	0x04, 0x2f
        /*00da*/ 	.short	(.L_65 - .L_64)
	.align		4
.L_64:
        /*00dc*/ 	.word	index@(_Z25multi_tensor_apply_kernelI18TensorListMetadataILi1EE14MaxNormFunctorIN3c104HalfEEJPfS6_biEEvlPViT_T0_DpT1_)
        /*00e0*/ 	.word	0x0000001b


	//----- nvinfo : EIATTR_FRAME_SIZE
	.align		4
.L_65:
        /*00e4*/ 	.byte	0x04, 0x11
        /*00e6*/ 	.short	(.L_67 - .L_66)
	.align		4
.L_66:
        /*00e8*/ 	.word	index@(_Z25multi_tensor_apply_kernelI18TensorListMetadataILi1EE14MaxNormFunctorIN3c104HalfEEJPfS6_biEEvlPViT_T0_DpT1_)
        /*00ec*/ 	.word	0x00000000


	//----- nvinfo : EIATTR_MIN_STACK_SIZE
	.align		4
.L_67:
        /*00f0*/ 	.byte	0x04, 0x12
        /*00f2*/ 	.short	(.L_69 - .L_68)
	.align		4
.L_68:
        /*00f4*/ 	.word	index@(_Z25multi_tensor_apply_kernelI18TensorListMetadataILi1EE14MaxNormFunctorIN3c104HalfEEJPfS6_biEEvlPViT_T0_DpT1_)
        /*00f8*/ 	.word	0x00000000


	//----- nvinfo : EIATTR_MIN_STACK_SIZE
	.align		4
.L_69:
        /*00fc*/ 	.byte	0x04, 0x12
        /*00fe*/ 	.short	(.L_71 - .L_70)
	.align		4
.L_70:
        /*0100*/ 	.word	index@(_Z25multi_tensor_apply_kernelI18TensorListMetadataILi1EE14MaxNormFunctorIfEJPfS4_biEEvlPViT_T0_DpT1_)
        /*0104*/ 	.word	0x00000000


	//----- nvinfo : EIATTR_MIN_STACK_SIZE
	.align		4
.L_71:
        /*0108*/ 	.byte	0x04, 0x12
        /*010a*/ 	.short	(.L_73 - .L_72)
	.align		4
.L_72:
        /*010c*/ 	.word	index@(_Z25multi_tensor_apply_kernelI18TensorListMetadataILi1EE20UnscaleL2NormFunctorIN3c108BFloat16EEJPfS6_S6_biEEvlPViT_T0_DpT1_)
        /*0110*/ 	.word	0x00000000


	//----- nvinfo : EIATTR_MIN_STACK_SIZE
	.align		4
.L_73:
        /*0114*/ 	.byte	0x04, 0x12
        /*0116*/ 	.short	(.L_75 - .L_74)
	.align		4
.L_74:
        /*0118*/ 	.word	index@(_Z25multi_tensor_apply_kernelI18TensorListMetadataILi1EE20UnscaleL2NormFunctorIN3c104HalfEEJPfS6_S6_biEEvlPViT_T0_DpT1_)
        /*011c*/ 	.word	0x00000000


	//----- nvinfo : EIATTR_MIN_STACK_SIZE
	.align		4
.L_75:
        /*0120*/ 	.byte	0x04, 0x12
        /*0122*/ 	.short	(.L_77 - .L_76)
	.align		4
.L_76:
        /*0124*/ 	.word	index@(_Z25multi_tensor_apply_kernelI18TensorListMetadataILi1EE20UnscaleL2NormFunctorIfEJPfS4_S4_biEEvlPViT_T0_DpT1_)
        /*0128*/ 	.word	0x00000000


	//----- nvinfo : EIATTR_MIN_STACK_SIZE
	.align		4
.L_77:
        /*012c*/ 	.byte	0x04, 0x12
        /*012e*/ 	.short	(.L_79 - .L_78)
	.align		4
.L_78:
        /*0130*/ 	.word	index@(_Z25multi_tensor_apply_kernelI18TensorListMetadataILi1EE13L2NormFunctorIN3c108BFloat16EEJPfS6_biEEvlPViT_T0_DpT1_)
        /*0134*/ 	.word	0x00000000


	//----- nvinfo : EIATTR_MIN_STACK_SIZE
	.align		4
.L_79:
        /*0138*/ 	.byte	0x04, 0x12
        /*013a*/ 	.short	(.L_81 - .L_80)
	.align		4
.L_80:
        /*013c*/ 	.word	index@(_Z25multi_tensor_apply_kernelI18TensorListMetadataILi1EE13L2NormFunctorIN3c104HalfEEJPfS6_biEEvlPViT_T0_DpT1_)
        /*0140*/ 	.word	0x00000000


	//----- nvinfo : EIATTR_MIN_STACK_SIZE
	.align		4
.L_81:
        /*0144*/ 	.byte	0x04, 0x12
        /*0146*/ 	.short	(.L_83 - .L_82)
	.align		4
.L_82:
        /*0148*/ 	.word	index@(_Z25multi_tensor_apply_kernelI18TensorListMetadataILi1EE13L2NormFunctorIfEJPfS4_biEEvlPViT_T0_DpT1_)
        /*014c*/ 	.word	0x00000000


	//----- nvinfo : EIATTR_MIN_STACK_SIZE
	.align		4
.L_83:
        /*0150*/ 	.byte	0x04, 0x12
        /*0152*/ 	.short	(.L_85 - .L_84)
	.align		4
.L_84:
        /*0154*/ 	.word	index@(_Z10cleanup_v2PfS_S_S_biiff)
        /*0158*/ 	.word	0x00000000


	//----- nvinfo : EIATTR_MIN_STACK_SIZE
	.align		4
.L_85:
        /*015c*/ 	.byte	0x04, 0x12
        /*015e*/ 	.short	(.L_87 - .L_86)
	.align		4
.L_86:
        /*0160*/ 	.word	index@(_Z7cleanupPfS_S_S_bi)
        /*0164*/ 	.word	0x00000000
.L_87:


//--------------------- .nv.compat                --------------------------
	.section	.nv.compat,"",@"SHT_CUDA_COMPAT_INFO"
	.align	4
        /*0000*/ 	.byte	0x02, 0x09, 0x00, 0x00, 0x02, 0x02, 0x01, 0x00, 0x02, 0x05, 0x05, 0x00, 0x03, 0x07, 0x01, 0x01
        /*0010*/ 	.byte	0x02, 0x03, 0x00, 0x00, 0x02, 0x06, 0x01, 0x00, 0x04, 0x0b, 0x08, 0x00, 0x00, 0x00, 0x00, 0x00
        /*0020*/ 	.byte	0x00, 0x00, 0x00, 0x00


//--------------------- .nv.info._Z25multi_tensor_apply_kernelI18TensorListMetadataILi1EE14MaxNormFunctorIN3c104HalfEEJPfS6_biEEvlPViT_T0_DpT1_ --------------------------
	.section	.nv.info._Z25multi_tensor_apply_kernelI18TensorListMetadataILi1EE14MaxNormFunctorIN3c104HalfEEJPfS6_biEEvlPViT_T0_DpT1_,"",@"SHT_CUDA_INFO"
	.sectionflags	@""
	.align	4


	//----- nvinfo : EIATTR_CUDA_API_VERSION
	.align		4
        /*0000*/ 	.byte	0x04, 0x37
        /*0002*/ 	.short	(.L_89 - .L_88)
.L_88:
        /*0004*/ 	.word	0x00000082


	//----- nvinfo : EIATTR_KPARAM_INFO
	.align		4
.L_89:
        /*0008*/ 	.byte	0x04, 0x17
        /*000a*/ 	.short	(.L_91 - .L_90)
.L_90:
        /*000c*/ 	.word	0x00000000
        /*0010*/ 	.short	0x0007
        /*0012*/ 	.short	0x0d54
        /*0014*/ 	.byte	0x00, 0xf0, 0x11, 0x00


	//----- nvinfo : EIATTR_KPARAM_INFO
	.align		4
.L_91:
        /*0018*/ 	.byte	0x04, 0x17
        /*001a*/ 	.short	(.L_93 - .L_92)
.L_92:
        /*001c*/ 	.word	0x00000000
        /*0020*/ 	.short	0x0006
        /*0022*/ 	.short	0x0d50
        /*0024*/ 	.byte	0x00, 0xf0, 0x05, 0x00


	//----- nvinfo : EIATTR_KPARAM_INFO
	.align		4
.L_93:
        /*0028*/ 	.byte	0x04, 0x17
        /*002a*/ 	.short	(.L_95 - .L_94)
.L_94:
        /*002c*/ 	.word	0x00000000
        /*0030*/ 	.short	0x0005
        /*0032*/ 	.short	0x0d48
        /*0034*/ 	.byte	0x00, 0xf0, 0x21, 0x00


	//----- nvinfo : EIATTR_KPARAM_INFO
	.align		4
.L_95:
        /*0038*/ 	.byte	0x04, 0x17
        /*003a*/ 	.short	(.L_97 - .L_96)
.L_96:
        /*003c*/ 	.word	0x00000000
        /*0040*/ 	.short	0x0004
        /*0042*/ 	.short	0x0d40
        /*0044*/ 	.byte	0x00, 0xf0, 0x21, 0x00


	//----- nvinfo : EIATTR_KPARAM_INFO
	.align		4
.L_97:
        /*0048*/ 	.byte	0x04, 0x17
        /*004a*/ 	.short	(.L_99 - .L_98)
.L_98:
        /*004c*/ 	.word	0x00000000
        /*0050*/ 	.short	0x0003
        /*0052*/ 	.short	0x0d38
        /*0054*/ 	.byte	0x00, 0xf0, 0x05, 0x00


	//----- nvinfo : EIATTR_KPARAM_INFO
	.align		4
.L_99:
        /*0058*/ 	.byte	0x04, 0x17
        /*005a*/ 	.short	(.L_101 - .L_100)
.L_100:
        /*005c*/ 	.word	0x00000000
        /*0060*/ 	.short	0x0002
        /*0062*/ 	.short	0x0010
        /*0064*/ 	.byte	0x00, 0xf0, 0xa1, 0x34


	//----- nvinfo : EIATTR_KPARAM_INFO
	.align		4
.L_101:
        /*0068*/ 	.byte	0x04, 0x17
        /*006a*/ 	.short	(.L_103 - .L_102)
.L_102:
        /*006c*/ 	.word	0x00000000
        /*0070*/ 	.short	0x0001
        /*0072*/ 	.short	0x0008
        /*0074*/ 	.byte	0x00, 0xf0, 0x21, 0x00


	//----- nvinfo : EIATTR_KPARAM_INFO
	.align		4
.L_103:
        /*0078*/ 	.byte	0x04, 0x17
        /*007a*/ 	.short	(.L_105 - .L_104)
.L_104:
        /*007c*/ 	.word	0x00000000
        /*0080*/ 	.short	0x0000
        /*0082*/ 	.short	0x0000
        /*0084*/ 	.byte	0x00, 0xf0, 0x21, 0x00


	//----- nvinfo : EIATTR_SPARSE_MMA_MASK
	.align		4
.L_105:
        /*0088*/ 	.byte	0x03, 0x50
        /*008a*/ 	.short	0x0000


	//----- nvinfo : EIATTR_MAXREG_COUNT
	.align		4
        /*008c*/ 	.byte	0x03, 0x1b
        /*008e*/ 	.short	0x00ff


	//----- nvinfo : EIATTR_NUM_BARRIERS
	.align		4
        /*0090*/ 	.byte	0x02, 0x4c
        /*0092*/ 	.byte	0x01
	.zero		1


	//----- nvinfo : EIATTR_MERCURY_ISA_VERSION
	.align		4
        /*0094*/ 	.byte	0x03, 0x5f
        /*0096*/ 	.short	0x0101


	//----- nvinfo : EIATTR_COOP_GROUP_MASK_REGIDS
	.align		4
        /*0098*/ 	.byte	0x04, 0x29
        /*009a*/ 	.short	(.L_107 - .L_106)


	//   ....[0]....
.L_106:
        /*009c*/ 	.word	0xffffffff


	//   ....[1]....
        /*00a0*/ 	.word	0xffffffff


	//   ....[2]....
        /*00a4*/ 	.word	0xffffffff


	//   ....[3]....
        /*00a8*/ 	.word	0xffffffff


	//   ....[4]....
        /*00ac*/ 	.word	0xffffffff


	//   ....[5]....
        /*00b0*/ 	.word	0x05000009


	//   ....[6]....
        /*00b4*/ 	.word	0x05000009


	//   ....[7]....
        /*00b8*/ 	.word	0x05000009


	//   ....[8]....
        /*00bc*/ 	.word	0x05000009


	//   ....[9]....
        /*00c0*/ 	.word	0x05000009


	//----- nvinfo : EIATTR_COOP_GROUP_INSTR_OFFSETS
	.align		4
.L_107:
        /*00c4*/ 	.byte	0x04, 0x28
        /*00c6*/ 	.short	(.L_109 - .L_108)


	//   ....[0]....
.L_108:
        /*00c8*/ 	.word	0x00000850


	//   ....[1]....
        /*00cc*/ 	.word	0x00000870


	//   ....[2]....
        /*00d0*/ 	.word	0x00000890


	//   ....[3]....
        /*00d4*/ 	.word	0x000008b0


	//   ....[4]....
        /*00d8*/ 	.word	0x000008d0


	//   ....[5]....
        /*00dc*/ 	.word	0x00000ad0


	//   ....[6]....
        /*00e0*/ 	.word	0x00000b40


	//   ....[7]....
        /*00e4*/ 	.word	0x00000bb0


	//   ....[8]....
        /*00e8*/ 	.word	0x00000c20


	//   ....[9]....
        /*00ec*/ 	.word	0x00000c90


	//----- nvinfo : EIATTR_EXIT_INSTR_OFFSETS
	.align		4
.L_109:
        /*00f0*/ 	.byte	0x04, 0x1c
        /*00f2*/ 	.short	(.L_111 - .L_110)


	//   ....[0]....
.L_110:
        /*00f4*/ 	.word	0x00000910


	//   ....[1]....
        /*00f8*/ 	.word	0x000009f0


	//   ....[2]....
        /*00fc*/ 	.word	0x00000a70


	//----- nvinfo : EIATTR_CRS_STACK_SIZE
	.align		4
.L_111:
        /*0100*/ 	.byte	0x04, 0x1e
        /*0102*/ 	.short	(.L_113 - .L_112)
.L_112:
        /*0104*/ 	.word	0x00000000


	//----- nvinfo : EIATTR_CBANK_PARAM_SIZE
	.align		4
.L_113:
        /*0108*/ 	.byte	0x03, 0x19
        /*010a*/ 	.short	0x0d58


	//----- nvinfo : EIATTR_PARAM_CBANK
	.align		4
        /*010c*/ 	.byte	0x04, 0x0a
        /*010e*/ 	.short	(.L_115 - .L_114)
	.align		4
.L_114:
        /*0110*/ 	.word	index@(.nv.constant0._Z25multi_tensor_apply_kernelI18TensorListMetadataILi1EE14MaxNormFunctorIN3c104HalfEEJPfS6_biEEvlPViT_T0_DpT1_)
        /*0114*/ 	.short	0x0210
        /*0116*/ 	.short	0x0d58


	//----- nvinfo : EIATTR_SW_WAR
	.align		4
.L_115:
        /*0118*/ 	.byte	0x04, 0x36
        /*011a*/ 	.short	(.L_117 - .L_116)
.L_116:
        /*011c*/ 	.word	0x00000008
.L_117:


//--------------------- .nv.info._Z25multi_tensor_apply_kernelI18TensorListMetadataILi1EE14MaxNormFunctorIfEJPfS4_biEEvlPViT_T0_DpT1_ --------------------------
	.section	.nv.info._Z25multi_tensor_apply_kernelI18TensorListMetadataILi1EE14MaxNormFunctorIfEJPfS4_biEEvlPViT_T0_DpT1_,"",@"SHT_CUDA_INFO"
	.sectionflags	@""
	.align	4


	//----- nvinfo : EIATTR_CUDA_API_VERSION
	.align		4
        /*0000*/ 	.byte	0x04, 0x37
        /*0002*/ 	.short	(.L_119 - .L_118)
.L_118:
        /*0004*/ 	.word	0x00000082


	//----- nvinfo : EIATTR_KPARAM_INFO
	.align		4
.L_119:
        /*0008*/ 	.byte	0x04, 0x17
        /*000a*/ 	.short	(.L_121 - .L_120)
.L_120:
        /*000c*/ 	.word	0x00000000
        /*0010*/ 	.short	0x0007
        /*0012*/ 	.short	0x0d54
        /*0014*/ 	.byte	0x00, 0xf0, 0x11, 0x00


	//----- nvinfo : EIATTR_KPARAM_INFO
	.align		4
.L_121:
        /*0018*/ 	.byte	0x04, 0x17
        /*001a*/ 	.short	(.L_123 - .L_122)
.L_122:
        /*001c*/ 	.word	0x00000000
        /*0020*/ 	.short	0x0006
        /*0022*/ 	.short	0x0d50
        /*0024*/ 	.byte	0x00, 0xf0, 0x05, 0x00


	//----- nvinfo : EIATTR_KPARAM_INFO
	.align		4
.L_123:
        /*0028*/ 	.byte	0x04, 0x17
        /*002a*/ 	.short	(.L_125 - .L_124)
.L_124:
        /*002c*/ 	.word	0x00000000
        /*0030*/ 	.short	0x0005
        /*0032*/ 	.short	0x0d48
        /*0034*/ 	.byte	0x00, 0xf0, 0x21, 0x00


	//----- nvinfo : EIATTR_KPARAM_INFO
	.align		4
.L_125:
        /*0038*/ 	.byte	0x04, 0x17
        /*003a*/ 	.short	(.L_127 - .L_126)
.L_126:
        /*003c*/ 	.word	0x00000000
        /*0040*/ 	.short	0x0004
        /*0042*/ 	.short	0x0d40
        /*0044*/ 	.byte	0x00, 0xf0, 0x21, 0x00


	//----- nvinfo : EIATTR_KPARAM_INFO
	.align		4
.L_127:
        /*0048*/ 	.byte	0x04, 0x17
        /*004a*/ 	.short	(.L_129 - .L_128)
.L_128:
        /*004c*/ 	.word	0x00000000
        /*0050*/ 	.short	0x0003
        /*0052*/ 	.short	0x0d38
        /*0054*/ 	.byte	0x00, 0xf0, 0x05, 0x00


	//----- nvinfo : EIATTR_KPARAM_INFO
	.align		4
.L_129:
        /*0058*/ 	.byte	0x04, 0x17
        /*005a*/ 	.short	(.L_131 - .L_130)
.L_130:
        /*005c*/ 	.word	0x00000000
        /*0060*/ 	.short	0x0002
        /*0062*/ 	.short	0x0010
        /*0064*/ 	.byte	0x00, 0xf0, 0xa1, 0x34


	//----- nvinfo : EIATTR_KPARAM_INFO
	.align		4
.L_131:
        /*0068*/ 	.byte	0x04, 0x17
        /*006a*/ 	.short	(.L_133 - .L_132)
.L_132:
        /*006c*/ 	.word	0x00000000
        /*0070*/ 	.short	0x0001
        /*0072*/ 	.short	0x0008
        /*0074*/ 	.byte	0x00, 0xf0, 0x21, 0x00


	//----- nvinfo : EIATTR_KPARAM_INFO
	.align		4
.L_133:
        /*0078*/ 	.byte	0x04, 0x17
        /*007a*/ 	.short	(.L_135 - .L_134)
.L_134:
        /*007c*/ 	.word	0x00000000
        /*0080*/ 	.short	0x0000
        /*0082*/ 	.short	0x0000
        /*0084*/ 	.byte	0x00, 0xf0, 0x21, 0x00


	//----- nvinfo : EIATTR_SPARSE_MMA_MASK
	.align		4
.L_135:
        /*0088*/ 	.byte	0x03, 0x50
        /*008a*/ 	.short	0x0000


	//----- nvinfo : EIATTR_MAXREG_COUNT
	.align		4
        /*008c*/ 	.byte	0x03, 0x1b
        /*008e*/ 	.short	0x00ff


	//----- nvinfo : EIATTR_NUM_BARRIERS
	.align		4
        /*0090*/ 	.byte	0x02, 0x4c
        /*0092*/ 	.byte	0x01
	.zero		1


	//----- nvinfo : EIATTR_MERCURY_ISA_VERSION
	.align		4
        /*0094*/ 	.byte	0x03, 0x5f
        /*0096*/ 	.short	0x0101


	//----- nvinfo : EIATTR_COOP_GROUP_MASK_REGIDS
	.align		4
        /*0098*/ 	.byte	0x04, 0x29
        /*009a*/ 	.short	(.L_137 - .L_136)


	//   ....[0]....
.L_136:
        /*009c*/ 	.word	0xffffffff


	//   ....[1]....
        /*00a0*/ 	.word	0xffffffff


	//   ....[2]....
        /*00a4*/ 	.word	0xffffffff


	//   ....[3]....
        /*00a8*/ 	.word	0xffffffff


	//   ....[4]....
        /*00ac*/ 	.word	0xffffffff


	//   ....[5]....
        /*00b0*/ 	.word	0x0500000b


	//   ....[6]....
        /*00b4*/ 	.word	0x0500000b


	//   ....[7]....
        /*00b8*/ 	.word	0x0500000b


	//   ....[8]....
        /*00bc*/ 	.word	0x0500000b


	//   ....[9]....
        /*00c0*/ 	.word	0x0500000b


	//----- nvinfo : EIATTR_COOP_GROUP_INSTR_OFFSETS
	.align		4
.L_137:
        /*00c4*/ 	.byte	0x04, 0x28
        /*00c6*/ 	.short	(.L_139 - .L_138)


	//   ....[0]....
.L_138:
        /*00c8*/ 	.word	0x000007d0


	//   ....[1]....
        /*00cc*/ 	.word	0x000007f0


	//   ....[2]....
        /*00d0*/ 	.word	0x00000810


	//   ....[3]....
        /*00d4*/ 	.word	0x00000830


	//   ....[4]....
        /*00d8*/ 	.word	0x00000850


	//   ....[5]....
        /*00dc*/ 	.word	0x00000a40


	//   ....[6]....
        /*00e0*/ 	.word	0x00000ab0


	//   ....[7]....
        /*00e4*/ 	.word	0x00000b20


	//   ....[8]....
        /*00e8*/ 	.word	0x00000b90


	//   ....[9]....
        /*00ec*/ 	.word	0x00000c00


	//----- nvinfo : EIATTR_EXIT_INSTR_OFFSETS
	.align		4
.L_139:
        /*00f0*/ 	.byte	0x04, 0x1c
        /*00f2*/ 	.short	(.L_141 - .L_140)


	//   ....[0]....
.L_140:
        /*00f4*/ 	.word	0x00000890


	//   ....[1]....
        /*00f8*/ 	.word	0x00000970


	//   ....[2]....
        /*00fc*/ 	.word	0x000009f0


	//----- nvinfo : EIATTR_CRS_STACK_SIZE
	.align		4
.L_141:
        /*0100*/ 	.byte	0x04, 0x1e
        /*0102*/ 	.short	(.L_143 - .L_142)
.L_142:
        /*0104*/ 	.word	0x00000000


	//----- nvinfo : EIATTR_CBANK_PARAM_SIZE
	.align		4
.L_143:
        /*0108*/ 	.byte	0x03, 0x19
        /*010a*/ 	.short	0x0d58


	//----- nvinfo : EIATTR_PARAM_CBANK
	.align		4
        /*010c*/ 	.byte	0x04, 0x0a
        /*010e*/ 	.short	(.L_145 - .L_144)
	.align		4
.L_144:
        /*0110*/ 	.word	index@(.nv.constant0._Z25multi_tensor_apply_kernelI18TensorListMetadataILi1EE14MaxNormFunctorIfEJPfS4_biEEvlPViT_T0_DpT1_)
        /*0114*/ 	.short	0x0210
        /*0116*/ 	.short	0x0d58


	//----- nvinfo : EIATTR_SW_WAR
	.align		4
.L_145:
        /*0118*/ 	.byte	0x04, 0x36
        /*011a*/ 	.short	(.L_147 - .L_146)
.L_146:
        /*011c*/ 	.word	0x00000008
.L_147:


//--------------------- .nv.info._Z25multi_tensor_apply_kernelI18TensorListMetadataILi1EE20UnscaleL2NormFunctorIN3c108BFloat16EEJPfS6_S6_biEEvlPViT_T0_DpT1_ --------------------------
	.section	.nv.info._Z25multi_tensor_apply_kernelI18TensorListMetadataILi1EE20UnscaleL2NormFunctorIN3c108BFloat16EEJPfS6_S6_biEEvlPViT_T0_DpT1_,"",@"SHT_CUDA_INFO"
	.sectionflags	@""
	.align	4


	//----- nvinfo : EIATTR_CUDA_API_VERSION
	.align		4
        /*0000*/ 	.byte	0x04, 0x37
        /*0002*/ 	.short	(.L_149 - .L_148)
.L_148:
        /*0004*/ 	.word	0x00000082


	//----- nvinfo : EIATTR_KPARAM_INFO
	.align		4
.L_149:
        /*0008*/ 	.byte	0x04, 0x17
        /*000a*/ 	.short	(.L_151 - .L_150)
.L_150:
        /*000c*/ 	.word	0x00000000
        /*0010*/ 	.short	0x0008
        /*0012*/ 	.short	0x0d5c
        /*0014*/ 	.byte	0x00, 0xf0, 0x11, 0x00


	//----- nvinfo : EIATTR_KPARAM_INFO
	.align		4
.L_151:
        /*0018*/ 	.byte	0x04, 0x17
        /*001a*/ 	.short	(.L_153 - .L_152)
.L_152:
        /*001c*/ 	.word	0x00000000
        /*0020*/ 	.short	0x0007
        /*0022*/ 	.short	0x0d58
        /*0024*/ 	.byte	0x00, 0xf0, 0x05, 0x00


	//----- nvinfo : EIATTR_KPARAM_INFO
	.align		4
.L_153:
        /*0028*/ 	.byte	0x04, 0x17
        /*002a*/ 	.short	(.L_155 - .L_154)
.L_154:
        /*002c*/ 	.word	0x00000000
        /*0030*/ 	.short	0x0006
        /*0032*/ 	.short	0x0d50
        /*0034*/ 	.byte	0x00, 0xf0, 0x21, 0x00


	//----- nvinfo : EIATTR_KPARAM_INFO
	.align		4
.L_155:
        /*0038*/ 	.byte	0x04, 0x17
        /*003a*/ 	.short	(.L_157 - .L_156)
.L_156:
        /*003c*/ 	.word	0x00000000
        /*0040*/ 	.short	0x0005
        /*0042*/ 	.short	0x0d48
        /*0044*/ 	.byte	0x00, 0xf0, 0x21, 0x00


	//----- nvinfo : EIATTR_KPARAM_INFO
	.align		4
.L_157:
        /*0048*/ 	.byte	0x04, 0x17
        /*004a*/ 	.short	(.L_159 - .L_158)
.L_158:
        /*004c*/ 	.word	0x00000000
        /*0050*/ 	.short	0x0004
        /*0052*/ 	.short	0x0d40
        /*0054*/ 	.byte	0x00, 0xf0, 0x21, 0x00


	//----- nvinfo : EIATTR_KPARAM_INFO
	.align		4
.L_159:
        /*0058*/ 	.byte	0x04, 0x17
        /*005a*/ 	.short	(.L_161 - .L_160)
.L_160:
        /*005c*/ 	.word	0x00000000
        /*0060*/ 	.short	0x0003
        /*0062*/ 	.short	0x0d38
        /*0064*/ 	.byte	0x00, 0xf0, 0x05, 0x00


	//----- nvinfo : EIATTR_KPARAM_INFO
	.align		4
.L_161:
        /*0068*/ 	.byte	0x04, 0x17
        /*006a*/ 	.short	(.L_163 - .L_162)
.L_162:
        /*006c*/ 	.word	0x00000000
        /*0070*/ 	.short	0x0002
        /*0072*/ 	.short	0x0010
        /*0074*/ 	.byte	0x00, 0xf0, 0xa1, 0x34


	//----- nvinfo : EIATTR_KPARAM_INFO
	.align		4
.L_163:
        /*0078*/ 	.byte	0x04, 0x17
        /*007a*/ 	.short	(.L_165 - .L_164)
.L_164:
        /*007c*/ 	.word	0x00000000
        /*0080*/ 	.short	0x0001
        /*0082*/ 	.short	0x0008
        /*0084*/ 	.byte	0x00, 0xf0, 0x21, 0x00


	//----- nvinfo : EIATTR_KPARAM_INFO
	.align		4
.L_165:
        /*0088*/ 	.byte	0x04, 0x17
        /*008a*/ 	.short	(.L_167 - .L_166)
.L_166:
        /*008c*/ 	.word	0x00000000
        /*0090*/ 	.short	0x0000
        /*0092*/ 	.short	0x0000
        /*0094*/ 	.byte	0x00, 0xf0, 0x21, 0x00


	//----- nvinfo : EIATTR_SPARSE_MMA_MASK
	.align		4
.L_167:
        /*0098*/ 	.byte	0x03, 0x50
        /*009a*/ 	.short	0x0000


	//----- nvinfo : EIATTR_MAXREG_COUNT
	.align		4
        /*009c*/ 	.byte	0x03, 0x1b
        /*009e*/ 	.short	0x00ff


	//----- nvinfo : EIATTR_NUM_BARRIERS
	.align		4
        /*00a0*/ 	.byte	0x02, 0x4c
        /*00a2*/ 	.byte	0x01
	.zero		1


	//----- nvinfo : EIATTR_MERCURY_ISA_VERSION
	.align		4
        /*00a4*/ 	.byte	0x03, 0x5f
        /*00a6*/ 	.short	0x0101


	//----- nvinfo : EIATTR_COOP_GROUP_MASK_REGIDS
	.align		4
        /*00a8*/ 	.byte	0x04, 0x29
        /*00aa*/ 	.short	(.L_169 - .L_168)


	//   ....[0]....
.L_168:
        /*00ac*/ 	.word	0xffffffff


	//   ....[1]....
        /*00b0*/ 	.word	0xffffffff


	//   ....[2]....
        /*00b4*/ 	.word	0xffffffff


	//   ....[3]....
        /*00b8*/ 	.word	0xffffffff


	//   ....[4]....
        /*00bc*/ 	.word	0xffffffff


	//   ....[5]....
        /*00c0*/ 	.word	0x05000007


	//   ....[6]....
        /*00c4*/ 	.word	0x05000007


	//   ....[7]....
        /*00c8*/ 	.word	0x05000007


	//   ....[8]....
        /*00cc*/ 	.word	0x05000007


	//   ....[9]....
        /*00d0*/ 	.word	0x05000007


	//----- nvinfo : EIATTR_COOP_GROUP_INSTR_OFFSETS
	.align		4
.L_169:
        /*00d4*/ 	.byte	0x04, 0x28
        /*00d6*/ 	.short	(.L_171 - .L_170)


	//   ....[0]....
.L_170:
        /*00d8*/ 	.word	0x00000950


	//   ....[1]....
        /*00dc*/ 	.word	0x00000970


	//   ....[2]....
        /*00e0*/ 	.word	0x00000990


	//   ....[3]....
        /*00e4*/ 	.word	0x000009b0


	//   ....[4]....
        /*00e8*/ 	.word	0x000009d0


	//   ....[5]....
        /*00ec*/ 	.word	0x00000be0


	//   ....[6]....
        /*00f0*/ 	.word	0x00000c50


	//   ....[7]....
        /*00f4*/ 	.word	0x00000cc0


	//   ....[8]....
        /*00f8*/ 	.word	0x00000d30


	//   ....[9]....
        /*00fc*/ 	.word	0x00000da0


	//----- nvinfo : EIATTR_EXIT_INSTR_OFFSETS
	.align		4
.L_171:
        /*0100*/ 	.byte	0x04, 0x1c
        /*0102*/ 	.short	(.L_173 - .L_172)


	//   ....[0]....
.L_172:
        /*0104*/ 	.word	0x00000a20


	//   ....[1]....
        /*0108*/ 	.word	0x00000b00


	//   ....[2]....
        /*010c*/ 	.word	0x00000b80


	//----- nvinfo : EIATTR_CRS_STACK_SIZE
	.align		4
.L_173:
        /*0110*/ 	.byte	0x04, 0x1e
        /*0112*/ 	.short	(.L_175 - .L_174)
.L_174:
        /*0114*/ 	.word	0x00000000


	//----- nvinfo : EIATTR_CBANK_PARAM_SIZE
	.align		4
.L_175:
        /*0118*/ 	.byte	0x03, 0x19
        /*011a*/ 	.short	0x0d60


	//----- nvinfo : EIATTR_PARAM_CBANK
	.align		4
        /*011c*/ 	.byte	0x04, 0x0a
        /*011e*/ 	.short	(.L_177 - .L_176)
	.align		4
.L_176:
        /*0120*/ 	.word	index@(.nv.constant0._Z25multi_tensor_apply_kernelI18TensorListMetadataILi1EE20UnscaleL2NormFunctorIN3c108BFloat16EEJPfS6_S6_biEEvlPViT_T0_DpT1_)
        /*0124*/ 	.short	0x0210
        /*0126*/ 	.short	0x0d60


	//----- nvinfo : EIATTR_SW_WAR
	.align		4
.L_177:
        /*0128*/ 	.byte	0x04, 0x36
        /*012a*/ 	.short	(.L_179 - .L_178)
.L_178:
        /*012c*/ 	.word	0x00000008
.L_179:


//--------------------- .nv.info._Z25multi_tensor_apply_kernelI18TensorListMetadataILi1EE20UnscaleL2NormFunctorIN3c104HalfEEJPfS6_S6_biEEvlPViT_T0_DpT1_ --------------------------
	.section	.nv.info._Z25multi_tensor_apply_kernelI18TensorListMetadataILi1EE20UnscaleL2NormFunctorIN3c104HalfEEJPfS6_S6_biEEvlPViT_T0_DpT1_,"",@"SHT_CUDA_INFO"
	.sectionflags	@""
	.align	4


	//----- nvinfo : EIATTR_CUDA_API_VERSION
	.align		4
        /*0000*/ 	.byte	0x04, 0x37
        /*0002*/ 	.short	(.L_181 - .L_180)
.L_180:
        /*0004*/ 	.word	0x00000082


	//----- nvinfo : EIATTR_KPARAM_INFO
	.align		4
.L_181:
        /*0008*/ 	.byte	0x04, 0x17
        /*000a*/ 	.short	(.L_183 - .L_182)
.L_182:
        /*000c*/ 	.word	0x00000000
        /*0010*/ 	.short	0x0008
        /*0012*/ 	.short	0x0d5c
        /*0014*/ 	.byte	0x00, 0xf0, 0x11, 0x00


	//----- nvinfo : EIATTR_KPARAM_INFO
	.align		4
.L_183:
        /*0018*/ 	.byte	0x04, 0x17
        /*001a*/ 	.short	(.L_185 - .L_184)
.L_184:
        /*001c*/ 	.word	0x00000000
        /*0020*/ 	.short	0x0007
        /*0022*/ 	.short	0x0d58
        /*0024*/ 	.byte	0x00, 0xf0, 0x05, 0x00


	//----- nvinfo : EIATTR_KPARAM_INFO
	.align		4
.L_185:
        /*0028*/ 	.byte	0x04, 0x17
        /*002a*/ 	.short	(.L_187 - .L_186)
.L_186:
        /*002c*/ 	.word	0x00000000
        /*0030*/ 	.short	0x0006
        /*0032*/ 	.short	0x0d50
        /*0034*/ 	.byte	0x00, 0xf0, 0x21, 0x00


	//----- nvinfo : EIATTR_KPARAM_INFO
	.align		4
.L_187:
        /*0038*/ 	.byte	0x04, 0x17
        /*003a*/ 	.short	(.L_189 - .L_188)
.L_188:
        /*003c*/ 	.word	0x00000000
        /*0040*/ 	.short	0x0005
        /*0042*/ 	.short	0x0d48
        /*0044*/ 	.byte	0x00, 0xf0, 0x21, 0x00


	//----- nvinfo : EIATTR_KPARAM_INFO
	.align		4
.L_189:
        /*0048*/ 	.byte	0x04, 0x17
        /*004a*/ 	.short	(.L_191 - .L_190)
.L_190:
        /*004c*/ 	.word	0x00000000
        /*0050*/ 	.short	0x0004
        /*0052*/ 	.short	0x0d40
        /*0054*/ 	.byte	0x00, 0xf0, 0x21, 0x00


	//----- nvinfo : EIATTR_KPARAM_INFO
	.align		4
.L_191:
        /*0058*/ 	.byte	0x04, 0x17
        /*005a*/ 	.short	(.L_193 - .L_192)
.L_192:
        /*005c*/ 	.word	0x00000000
        /*0060*/ 	.short	0x0003
        /*0062*/ 	.short	0x0d38
        /*0064*/ 	.byte	0x00, 0xf0, 0x05, 0x00


	//----- nvinfo : EIATTR_KPARAM_INFO
	.align		4
.L_193:
        /*0068*/ 	.byte	0x04, 0x17
        /*006a*/ 	.short	(.L_195 - .L_194)
.L_194:
        /*006c*/ 	.word	0x00000000
        /*0070*/ 	.short	0x0002
        /*0072*/ 	.short	0x0010
        /*0074*/ 	.byte	0x00, 0xf0, 0xa1, 0x34


	//----- nvinfo : EIATTR_KPARAM_INFO
	.align		4
.L_195:
        /*0078*/ 	.byte	0x04, 0x17
        /*007a*/ 	.short	(.L_197 - .L_196)
.L_196:
        /*007c*/ 	.word	0x00000000
        /*0080*/ 	.short	0x0001
        /*0082*/ 	.short	0x0008
        /*0084*/ 	.byte	0x00, 0xf0, 0x21, 0x00


	//----- nvinfo : EIATTR_KPARAM_INFO
	.align		4
.L_197:
        /*0088*/ 	.byte	0x04, 0x17
        /*008a*/ 	.short	(.L_199 - .L_198)
.L_198:
        /*008c*/ 	.word	0x00000000
        /*0090*/ 	.short	0x0000
        /*0092*/ 	.short	0x0000
        /*0094*/ 	.byte	0x00, 0xf0, 0x21, 0x00


	//----- nvinfo : EIATTR_SPARSE_MMA_MASK
	.align		4
.L_199:
        /*0098*/ 	.byte	0x03, 0x50
        /*009a*/ 	.short	0x0000


	//----- nvinfo : EIATTR_MAXREG_COUNT
	.align		4
        /*009c*/ 	.byte	0x03, 0x1b
        /*009e*/ 	.short	0x00ff


	//----- nvinfo : EIATTR_NUM_BARRIERS
	.align		4
        /*00a0*/ 	.byte	0x02, 0x4c
        /*00a2*/ 	.byte	0x01
	.zero		1


	//----- nvinfo : EIATTR_MERCURY_ISA_VERSION
	.align		4
        /*00a4*/ 	.byte	0x03, 0x5f
        /*00a6*/ 	.short	0x0101


	//----- nvinfo : EIATTR_COOP_GROUP_MASK_REGIDS
	.align		4
        /*00a8*/ 	.byte	0x04, 0x29
        /*00aa*/ 	.short	(.L_201 - .L_200)


	//   ....[0]....
.L_200:
        /*00ac*/ 	.word	0xffffffff


	//   ....[1]....
        /*00b0*/ 	.word	0xffffffff


	//   ....[2]....
        /*00b4*/ 	.word	0xffffffff


	//   ....[3]....
        /*00b8*/ 	.word	0xffffffff


	//   ....[4]....
        /*00bc*/ 	.word	0xffffffff


	//   ....[5]....
        /*00c0*/ 	.word	0x05000007


	//   ....[6]....
        /*00c4*/ 	.word	0x05000007


	//   ....[7]....
        /*00c8*/ 	.word	0x05000007


	//   ....[8]....
        /*00cc*/ 	.word	0x05000007


	//   ....[9]....
        /*00d0*/ 	.word	0x05000007


	//----- nvinfo : EIATTR_COOP_GROUP_INSTR_OFFSETS
	.align		4
.L_201:
        /*00d4*/ 	.byte	0x04, 0x28
        /*00d6*/ 	.short	(.L_203 - .L_202)


	//   ....[0]....
.L_202:
        /*00d8*/ 	.word	0x00000950


	//   ....[1]....
        /*00dc*/ 	.word	0x00000970


	//   ....[2]....
        /*00e0*/ 	.word	0x00000990


	//   ....[3]....
        /*00e4*/ 	.word	0x000009b0


	//   ....[4]....
        /*00e8*/ 	.word	0x000009d0


	//   ....[5]....
        /*00ec*/ 	.word	0x00000be0


	//   ....[6]....
        /*00f0*/ 	.word	0x00000c50


	//   ....[7]....
        /*00f4*/ 	.word	0x00000cc0


	//   ....[8]....
        /*00f8*/ 	.word	0x00000d30


	//   ....[9]....
        /*00fc*/ 	.word	0x00000da0


	//----- nvinfo : EIATTR_EXIT_INSTR_OFFSETS
	.align		4
.L_203:
        /*0100*/ 	.byte	0x04, 0x1c
        /*0102*/ 	.short	(.L_205 - .L_204)


	//   ....[0]....
.L_204:
        /*0104*/ 	.word	0x00000a20


	//   ....[1]....
        /*0108*/ 	.word	0x00000b00


	//   ....[2]....
        /*010c*/ 	.word	0x00000b80


	//----- nvinfo : EIATTR_CRS_STACK_SIZE
	.align		4
.L_205:
        /*0110*/ 	.byte	0x04, 0x1e
        /*0112*/ 	.short	(.L_207 - .L_206)
.L_206:
        /*0114*/ 	.word	0x00000000


	//----- nvinfo : EIATTR_CBANK_PARAM_SIZE
	.align		4
.L_207:
        /*0118*/ 	.byte	0x03, 0x19
        /*011a*/ 	.short	0x0d60


	//----- nvinfo : EIATTR_PARAM_CBANK
	.align		4
        /*011c*/ 	.byte	0x04, 0x0a
        /*011e*/ 	.short	(.L_209 - .L_208)
	.align		4
.L_208:
        /*0120*/ 	.word	index@(.nv.constant0._Z25multi_tensor_apply_kernelI18TensorListMetadataILi1EE20UnscaleL2NormFunctorIN3c104HalfEEJPfS6_S6_biEEvlPViT_T0_DpT1_)
        /*0124*/ 	.short	0x0210
        /*0126*/ 	.short	0x0d60


	//----- nvinfo : EIATTR_SW_WAR
	.align		4
.L_209:
        /*0128*/ 	.byte	0x04, 0x36
        /*012a*/ 	.short	(.L_211 - .L_210)
.L_210:
        /*012c*/ 	.word	0x00000008
.L_211:


//--------------------- .nv.info._Z25multi_tensor_apply_kernelI18TensorListMetadataILi1EE20UnscaleL2NormFunctorIfEJPfS4_S4_biEEvlPViT_T0_DpT1_ --------------------------
	.section	.nv.info._Z25multi_tensor_apply_kernelI18TensorListMetadataILi1EE20UnscaleL2NormFunctorIfEJPfS4_S4_biEEvlPViT_T0_DpT1_,"",@"SHT_CUDA_INFO"
	.sectionflags	@""
	.align	4


	//----- nvinfo : EIATTR_CUDA_API_VERSION
	.align		4
        /*0000*/ 	.byte	0x04, 0x37
        /*0002*/ 	.short	(.L_213 - .L_212)
.L_212:
        /*0004*/ 	.word	0x00000082


	//----- nvinfo : EIATTR_KPARAM_INFO
	.align		4
.L_213:
        /*0008*/ 	.byte	0x04, 0x17
        /*000a*/ 	.short	(.L_215 - .L_214)
.L_214:
        /*000c*/ 	.word	0x00000000
        /*0010*/ 	.short	0x0008
        /*0012*/ 	.short	0x0d5c
        /*0014*/ 	.byte	0x00, 0xf0, 0x11, 0x00


	//----- nvinfo : EIATTR_KPARAM_INFO
	.align		4
.L_215:
        /*0018*/ 	.byte	0x04, 0x17
        /*001a*/ 	.short	(.L_217 - .L_216)
.L_216:
        /*001c*/ 	.word	0x00000000
        /*0020*/ 	.short	0x0007
        /*0022*/ 	.short	0x0d58
        /*0024*/ 	.byte	0x00, 0xf0, 0x05, 0x00


	//----- nvinfo : EIATTR_KPARAM_INFO
	.align		4
.L_217:
        /*0028*/ 	.byte	0x04, 0x17
        /*002a*/ 	.short	(.L_219 - .L_218)
.L_218:
        /*002c*/ 	.word	0x00000000
        /*0030*/ 	.short	0x0006
        /*0032*/ 	.short	0x0d50
        /*0034*/ 	.byte	0x00, 0xf0, 0x21, 0x00


	//----- nvinfo : EIATTR_KPARAM_INFO
	.align		4
.L_219:
        /*0038*/ 	.byte	0x04, 0x17
        /*003a*/ 	.short	(.L_221 - .L_220)
.L_220:
        /*003c*/ 	.word	0x00000000
        /*0040*/ 	.short	0x0005
        /*0042*/ 	.short	0x0d48
        /*0044*/ 	.byte	0x00, 0xf0, 0x21, 0x00


	//----- nvinfo : EIATTR_KPARAM_INFO
	.align		4
.L_221:
        /*0048*/ 	.byte	0x04, 0x17
        /*004a*/ 	.short	(.L_223 - .L_222)
.L_222:
        /*004c*/ 	.word	0x00000000
        /*0050*/ 	.short	0x0004
        /*0052*/ 	.short	0x0d40
        /*0054*/ 	.byte	0x00, 0xf0, 0x21, 0x00


	//----- nvinfo : EIATTR_KPARAM_INFO
	.align		4
.L_223:
        /*0058*/ 	.byte	0x04, 0x17
        /*005a*/ 	.short	(.L_225 - .L_224)
.L_224:
        /*005c*/ 	.word	0x00000000
        /*0060*/ 	.short	0x0003
        /*0062*/ 	.short	0x0d38
        /*0064*/ 	.byte	0x00, 0xf0, 0x05, 0x00


	//----- nvinfo : EIATTR_KPARAM_INFO
	.align		4
.L_225:
        /*0068*/ 	.byte	0x04, 0x17
        /*006a*/ 	.short	(.L_227 - .L_226)
.L_226:
        /*006c*/ 	.word	0x00000000
        /*0070*/ 	.short	0x0002
        /*0072*/ 	.short	0x0010
        /*0074*/ 	.byte	0x00, 0xf0, 0xa1, 0x34


	//----- nvinfo : EIATTR_KPARAM_INFO
	.align		4
.L_227:
        /*0078*/ 	.byte	0x04, 0x17
        /*007a*/ 	.short	(.L_229 - .L_228)
.L_228:
        /*007c*/ 	.word	0x00000000
        /*0080*/ 	.short	0x0001
        /*0082*/ 	.short	0x0008
        /*0084*/ 	.byte	0x00, 0xf0, 0x21, 0x00


	//----- nvinfo : EIATTR_KPARAM_INFO
	.align		4
.L_229:
        /*0088*/ 	.byte	0x04, 0x17
        /*008a*/ 	.short	(.L_231 - .L_230)
.L_230:
        /*008c*/ 	.word	0x00000000
        /*0090*/ 	.short	0x0000
        /*0092*/ 	.short	0x0000
        /*0094*/ 	.byte	0x00, 0xf0, 0x21, 0x00


	//----- nvinfo : EIATTR_SPARSE_MMA_MASK
	.align		4
.L_231:
        /*0098*/ 	.byte	0x03, 0x50
        /*009a*/ 	.short	0x0000


	//----- nvinfo : EIATTR_MAXREG_COUNT
	.align		4
        /*009c*/ 	.byte	0x03, 0x1b
        /*009e*/ 	.short	0x00ff


	//----- nvinfo : EIATTR_NUM_BARRIERS
	.align		4
        /*00a0*/ 	.byte	0x02, 0x4c
        /*00a2*/ 	.byte	0x01
	.zero		1


	//----- nvinfo : EIATTR_MERCURY_ISA_VERSION
	.align		4
        /*00a4*/ 	.byte	0x03, 0x5f
        /*00a6*/ 	.short	0x0101


	//----- nvinfo : EIATTR_COOP_GROUP_MASK_REGIDS
	.align		4
        /*00a8*/ 	.byte	0x04, 0x29
        /*00aa*/ 	.short	(.L_233 - .L_232)


	//   ....[0]....
.L_232:
        /*00ac*/ 	.word	0xffffffff


	//   ....[1]....
        /*00b0*/ 	.word	0xffffffff


	//   ....[2]....
        /*00b4*/ 	.word	0xffffffff


	//   ....[3]....
        /*00b8*/ 	.word	0xffffffff


	//   ....[4]....
        /*00bc*/ 	.word	0xffffffff


	//   ....[5]....
        /*00c0*/ 	.word	0x05000007


	//   ....[6]....
        /*00c4*/ 	.word	0x05000007


	//   ....[7]....
        /*00c8*/ 	.word	0x05000007


	//   ....[8]....
        /*00cc*/ 	.word	0x05000007


	//   ....[9]....
        /*00d0*/ 	.word	0x05000007


	//----- nvinfo : EIATTR_COOP_GROUP_INSTR_OFFSETS
	.align		4
.L_233:
        /*00d4*/ 	.byte	0x04, 0x28
        /*00d6*/ 	.short	(.L_235 - .L_234)


	//   ....[0]....
.L_234:
        /*00d8*/ 	.word	0x000008b0


	//   ....[1]....
        /*00dc*/ 	.word	0x000008d0


	//   ....[2]....
        /*00e0*/ 	.word	0x000008f0


	//   ....[3]....
        /*00e4*/ 	.word	0x00000910


	//   ....[4]....
        /*00e8*/ 	.word	0x00000930


	//   ....[5]....
        /*00ec*/ 	.word	0x00000b40


	//   ....[6]....
        /*00f0*/ 	.word	0x00000bb0


	//   ....[7]....
        /*00f4*/ 	.word	0x00000c20


	//   ....[8]....
        /*00f8*/ 	.word	0x00000c90


	//   ....[9]....
        /*00fc*/ 	.word	0x00000d00


	//----- nvinfo : EIATTR_EXIT_INSTR_OFFSETS
	.align		4
.L_235:
        /*0100*/ 	.byte	0x04, 0x1c
        /*0102*/ 	.short	(.L_237 - .L_236)


	//   ....[0]....
.L_236:
        /*0104*/ 	.word	0x00000980


	//   ....[1]....
        /*0108*/ 	.word	0x00000a60


	//   ....[2]....
        /*010c*/ 	.word	0x00000ae0


	//----- nvinfo : EIATTR_CRS_STACK_SIZE
	.align		4
.L_237:
        /*0110*/ 	.byte	0x04, 0x1e
        /*0112*/ 	.short	(.L_239 - .L_238)
.L_238:
        /*0114*/ 	.word	0x00000000


	//----- nvinfo : EIATTR_CBANK_PARAM_SIZE
	.align		4
.L_239:
        /*0118*/ 	.byte	0x03, 0x19
        /*011a*/ 	.short	0x0d60


	//----- nvinfo : EIATTR_PARAM_CBANK
	.align		4
        /*011c*/ 	.byte	0x04, 0x0a
        /*011e*/ 	.short	(.L_241 - .L_240)
	.align		4
.L_240:
        /*0120*/ 	.word	index@(.nv.constant0._Z25multi_tensor_apply_kernelI18TensorListMetadataILi1EE20UnscaleL2NormFunctorIfEJPfS4_S4_biEEvlPViT_T0_DpT1_)
        /*0124*/ 	.short	0x0210
        /*0126*/ 	.short	0x0d60


	//----- nvinfo : EIATTR_SW_WAR
	.align		4
.L_241:
        /*0128*/ 	.byte	0x04, 0x36
        /*012a*/ 	.short	(.L_243 - .L_242)
.L_242:
        /*012c*/ 	.word	0x00000008
.L_243:


//--------------------- .nv.info._Z25multi_tensor_apply_kernelI18TensorListMetadataILi1EE13L2NormFunctorIN3c108BFloat16EEJPfS6_biEEvlPViT_T0_DpT1_ --------------------------
	.section	.nv.info._Z25multi_tensor_apply_kernelI18TensorListMetadataILi1EE13L2NormFunctorIN3c108BFloat16EEJPfS6_biEEvlPViT_T0_DpT1_,"",@"SHT_CUDA_INFO"
	.sectionflags	@""
	.align	4


	//----- nvinfo : EIATTR_CUDA_API_VERSION
	.align		4
        /*0000*/ 	.byte	0x04, 0x37
        /*0002*/ 	.short	(.L_245 - .L_244)
.L_244:
        /*0004*/ 	.word	0x00000082


	//----- nvinfo : EIATTR_KPARAM_INFO
	.align		4
.L_245:
        /*0008*/ 	.byte	0x04, 0x17
        /*000a*/ 	.short	(.L_247 - .L_246)
.L_246:
        /*000c*/ 	.word	0x00000000
        /*0010*/ 	.short	0x0007
        /*0012*/ 	.short	0x0d54
        /*0014*/ 	.byte	0x00, 0xf0, 0x11, 0x00


	//----- nvinfo : EIATTR_KPARAM_INFO
	.align		4
.L_247:
        /*0018*/ 	.byte	0x04, 0x17
        /*001a*/ 	.short	(.L_249 - .L_248)
.L_248:
        /*001c*/ 	.word	0x00000000
        /*0020*/ 	.short	0x0006
        /*0022*/ 	.short	0x0d50
        /*0024*/ 	.byte	0x00, 0xf0, 0x05, 0x00


	//----- nvinfo : EIATTR_KPARAM_INFO
	.align		4
.L_249:
        /*0028*/ 	.byte	0x04, 0x17
        /*002a*/ 	.short	(.L_251 - .L_250)
.L_250:
        /*002c*/ 	.word	0x00000000
        /*0030*/ 	.short	0x0005
        /*0032*/ 	.short	0x0d48
        /*0034*/ 	.byte	0x00, 0xf0, 0x21, 0x00


	//----- nvinfo : EIATTR_KPARAM_INFO
	.align		4
.L_251:
        /*0038*/ 	.byte	0x04, 0x17
        /*003a*/ 	.short	(.L_253 - .L_252)
.L_252:
        /*003c*/ 	.word	0x00000000
        /*0040*/ 	.short	0x0004
        /*0042*/ 	.short	0x0d40
        /*0044*/ 	.byte	0x00, 0xf0, 0x21, 0x00


	//----- nvinfo : EIATTR_KPARAM_INFO
	.align		4
.L_253:
        /*0048*/ 	.byte	0x04, 0x17
        /*004a*/ 	.short	(.L_255 - .L_254)
.L_254:
        /*004c*/ 	.word	0x00000000
        /*0050*/ 	.short	0x0003
        /*0052*/ 	.short	0x0d38
        /*0054*/ 	.byte	0x00, 0xf0, 0x05, 0x00


	//----- nvinfo : EIATTR_KPARAM_INFO
	.align		4
.L_255:
        /*0058*/ 	.byte	0x04, 0x17
        /*005a*/ 	.short	(.L_257 - .L_256)
.L_256:
        /*005c*/ 	.word	0x00000000
        /*0060*/ 	.short	0x0002
        /*0062*/ 	.short	0x0010
        /*0064*/ 	.byte	0x00, 0xf0, 0xa1, 0x34


	//----- nvinfo : EIATTR_KPARAM_INFO
	.align		4
.L_257:
        /*0068*/ 	.byte	0x04, 0x17
        /*006a*/ 	.short	(.L_259 - .L_258)
.L_258:
        /*006c*/ 	.word	0x00000000
        /*0070*/ 	.short	0x0001
        /*0072*/ 	.short	0x0008
        /*0074*/ 	.byte	0x00, 0xf0, 0x21, 0x00


	//----- nvinfo : EIATTR_KPARAM_INFO
	.align		4
.L_259:
        /*0078*/ 	.byte	0x04, 0x17
        /*007a*/ 	.short	(.L_261 - .L_260)
.L_260:
        /*007c*/ 	.word	0x00000000
        /*0080*/ 	.short	0x0000
        /*0082*/ 	.short	0x0000
        /*0084*/ 	.byte	0x00, 0xf0, 0x21, 0x00


	//----- nvinfo : EIATTR_SPARSE_MMA_MASK
	.align		4
.L_261:
        /*0088*/ 	.byte	0x03, 0x50
        /*008a*/ 	.short	0x0000


	//----- nvinfo : EIATTR_MAXREG_COUNT
	.align		4
        /*008c*/ 	.byte	0x03, 0x1b
        /*008e*/ 	.short	0x00ff


	//----- nvinfo : EIATTR_NUM_BARRIERS
	.align		4
        /*0090*/ 	.byte	0x02, 0x4c
        /*0092*/ 	.byte	0x01
	.zero		1


	//----- nvinfo : EIATTR_MERCURY_ISA_VERSION
	.align		4
        /*0094*/ 	.byte	0x03, 0x5f
        /*0096*/ 	.short	0x0101


	//----- nvinfo : EIATTR_COOP_GROUP_MASK_REGIDS
	.align		4
        /*0098*/ 	.byte	0x04, 0x29
        /*009a*/ 	.short	(.L_263 - .L_262)


	//   ....[0]....
.L_262:
        /*009c*/ 	.word	0xffffffff


	//   ....[1]....
        /*00a0*/ 	.word	0xffffffff


	//   ....[2]....
        /*00a4*/ 	.word	0xffffffff


	//   ....[3]....
        /*00a8*/ 	.word	0xffffffff


	//   ....[4]....
        /*00ac*/ 	.word	0xffffffff


	//   ....[5]....
        /*00b0*/ 	.word	0x05000009


	//   ....[6]....
        /*00b4*/ 	.word	0x05000009


	//   ....[7]....
        /*00b8*/ 	.word	0x05000009


	//   ....[8]....
        /*00bc*/ 	.word	0x05000009


	//   ....[9]....
        /*00c0*/ 	.word	0x05000009


	//----- nvinfo : EIATTR_COOP_GROUP_INSTR_OFFSETS
	.align		4
.L_263:
        /*00c4*/ 	.byte	0x04, 0x28
        /*00c6*/ 	.short	(.L_265 - .L_264)


	//   ....[0]....
.L_264:
        /*00c8*/ 	.word	0x00000840


	//   ....[1]....
        /*00cc*/ 	.word	0x00000860


	//   ....[2]....
        /*00d0*/ 	.word	0x00000880


	//   ....[3]....
        /*00d4*/ 	.word	0x000008a0


	//   ....[4]....
        /*00d8*/ 	.word	0x000008c0


	//   ....[5]....
        /*00dc*/ 	.word	0x00000ad0


	//   ....[6]....
        /*00e0*/ 	.word	0x00000b40


	//   ....[7]....
        /*00e4*/ 	.word	0x00000bb0


	//   ....[8]....
        /*00e8*/ 	.word	0x00000c20


	//   ....[9]....
        /*00ec*/ 	.word	0x00000c90


	//----- nvinfo : EIATTR_EXIT_INSTR_OFFSETS
	.align		4
.L_265:
        /*00f0*/ 	.byte	0x04, 0x1c
        /*00f2*/ 	.short	(.L_267 - .L_266)


	//   ....[0]....
.L_266:
        /*00f4*/ 	.word	0x00000910


	//   ....[1]....
        /*00f8*/ 	.word	0x000009f0


	//   ....[2]....
        /*00fc*/ 	.word	0x00000a70


	//----- nvinfo : EIATTR_CRS_STACK_SIZE
	.align		4
.L_267:
        /*0100*/ 	.byte	0x04, 0x1e
        /*0102*/ 	.short	(.L_269 - .L_268)
.L_268:
        /*0104*/ 	.word	0x00000000


	//----- nvinfo : EIATTR_CBANK_PARAM_SIZE
	.align		4
.L_269:
        /*0108*/ 	.byte	0x03, 0x19
        /*010a*/ 	.short	0x0d58


	//----- nvinfo : EIATTR_PARAM_CBANK
	.align		4
        /*010c*/ 	.byte	0x04, 0x0a
        /*010e*/ 	.short	(.L_271 - .L_270)
	.align		4
.L_270:
        /*0110*/ 	.word	index@(.nv.constant0._Z25multi_tensor_apply_kernelI18TensorListMetadataILi1EE13L2NormFunctorIN3c108BFloat16EEJPfS6_biEEvlPViT_T0_DpT1_)
        /*0114*/ 	.short	0x0210
        /*0116*/ 	.short	0x0d58


	//----- nvinfo : EIATTR_SW_WAR
	.align		4
.L_271:
        /*0118*/ 	.byte	0x04, 0x36
        /*011a*/ 	.short	(.L_273 - .L_272)
.L_272:
        /*011c*/ 	.word	0x00000008
.L_273:


//--------------------- .nv.info._Z25multi_tensor_apply_kernelI18TensorListMetadataILi1EE13L2NormFunctorIN3c104HalfEEJPfS6_biEEvlPViT_T0_DpT1_ --------------------------
	.section	.nv.info._Z25multi_tensor_apply_kernelI18TensorListMetadataILi1EE13L2NormFunctorIN3c104HalfEEJPfS6_biEEvlPViT_T0_DpT1_,"",@"SHT_CUDA_INFO"
	.sectionflags	@""
	.align	4


	//----- nvinfo : EIATTR_CUDA_API_VERSION
	.align		4
        /*0000*/ 	.byte	0x04, 0x37
        /*0002*/ 	.short	(.L_275 - .L_274)
.L_274:
        /*0004*/ 	.word	0x00000082


	//----- nvinfo : EIATTR_KPARAM_INFO
	.align		4
.L_275:
        /*0008*/ 	.byte	0x04, 0x17
        /*000a*/ 	.short	(.L_277 - .L_276)
.L_276:
        /*000c*/ 	.word	0x00000000
        /*0010*/ 	.short	0x0007
        /*0012*/ 	.short	0x0d54
        /*0014*/ 	.byte	0x00, 0xf0, 0x11, 0x00


	//----- nvinfo : EIATTR_KPARAM_INFO
	.align		4
.L_277:
        /*0018*/ 	.byte	0x04, 0x17
        /*001a*/ 	.short	(.L_279 - .L_278)
.L_278:
        /*001c*/ 	.word	0x00000000
        /*0020*/ 	.short	0x0006
        /*0022*/ 	.short	0x0d50
        /*0024*/ 	.byte	0x00, 0xf0, 0x05, 0x00


	//----- nvinfo : EIATTR_KPARAM_INFO
	.align		4
.L_279:
        /*0028*/ 	.byte	0x04, 0x17
        /*002a*/ 	.short	(.L_281 - .L_280)
.L_280:
        /*002c*/ 	.word	0x00000000
        /*0030*/ 	.short	0x0005
        /*0032*/ 	.short	0x0d48
        /*0034*/ 	.byte	0x00, 0xf0, 0x21, 0x00


	//----- nvinfo : EIATTR_KPARAM_INFO
	.align		4
.L_281:
        /*0038*/ 	.byte	0x04, 0x17
        /*003a*/ 	.short	(.L_283 - .L_282)
.L_282:
        /*003c*/ 	.word	0x00000000
        /*0040*/ 	.short	0x0004
        /*0042*/ 	.short	0x0d40
        /*0044*/ 	.byte	0x00, 0xf0, 0x21, 0x00


	//----- nvinfo : EIATTR_KPARAM_INFO
	.align		4
.L_283:
        /*0048*/ 	.byte	0x04, 0x17
        /*004a*/ 	.short	(.L_285 - .L_284)
.L_284:
        /*004c*/ 	.word	0x00000000
        /*0050*/ 	.short	0x0003
        /*0052*/ 	.short	0x0d38
        /*0054*/ 	.byte	0x00, 0xf0, 0x05, 0x00


	//----- nvinfo : EIATTR_KPARAM_INFO
	.align		4
.L_285:
        /*0058*/ 	.byte	0x04, 0x17
        /*005a*/ 	.short	(.L_287 - .L_286)
.L_286:
        /*005c*/ 	.word	0x00000000
        /*0060*/ 	.short	0x0002
        /*0062*/ 	.short	0x0010
        /*0064*/ 	.byte	0x00, 0xf0, 0xa1, 0x34


	//----- nvinfo : EIATTR_KPARAM_INFO
	.align		4
.L_287:
        /*0068*/ 	.byte	0x04, 0x17
        /*006a*/ 	.short	(.L_289 - .L_288)
.L_288:
        /*006c*/ 	.word	0x00000000
        /*0070*/ 	.short	0x0001
        /*0072*/ 	.short	0x0008
        /*0074*/ 	.byte	0x00, 0xf0, 0x21, 0x00


	//----- nvinfo : EIATTR_KPARAM_INFO
	.align		4
.L_289:
        /*0078*/ 	.byte	0x04, 0x17
        /*007a*/ 	.short	(.L_291 - .L_290)
.L_290:
        /*007c*/ 	.word	0x00000000
        /*0080*/ 	.short	0x0000
        /*0082*/ 	.short	0x0000
        /*0084*/ 	.byte	0x00, 0xf0, 0x21, 0x00


	//----- nvinfo : EIATTR_SPARSE_MMA_MASK
	.align		4
.L_291:
        /*0088*/ 	.byte	0x03, 0x50
        /*008a*/ 	.short	0x0000


	//----- nvinfo : EIATTR_MAXREG_COUNT
	.align		4
        /*008c*/ 	.byte	0x03, 0x1b
        /*008e*/ 	.short	0x00ff


	//----- nvinfo : EIATTR_NUM_BARRIERS
	.align		4
        /*0090*/ 	.byte	0x02, 0x4c
        /*0092*/ 	.byte	0x01
	.zero		1


	//----- nvinfo : EIATTR_MERCURY_ISA_VERSION
	.align		4
        /*0094*/ 	.byte	0x03, 0x5f
        /*0096*/ 	.short	0x0101


	//----- nvinfo : EIATTR_COOP_GROUP_MASK_REGIDS
	.align		4
        /*0098*/ 	.byte	0x04, 0x29
        /*009a*/ 	.short	(.L_293 - .L_292)


	//   ....[0]....
.L_292:
        /*009c*/ 	.word	0xffffffff


	//   ....[1]....
        /*00a0*/ 	.word	0xffffffff


	//   ....[2]....
        /*00a4*/ 	.word	0xffffffff


	//   ....[3]....
        /*00a8*/ 	.word	0xffffffff


	//   ....[4]....
        /*00ac*/ 	.word	0xffffffff


	//   ....[5]....
        /*00b0*/ 	.word	0x05000009


	//   ....[6]....
        /*00b4*/ 	.word	0x05000009


	//   ....[7]....
        /*00b8*/ 	.word	0x05000009


	//   ....[8]....
        /*00bc*/ 	.word	0x05000009


	//   ....[9]....
        /*00c0*/ 	.word	0x05000009


	//----- nvinfo : EIATTR_COOP_GROUP_INSTR_OFFSETS
	.align		4
.L_293:
        /*00c4*/ 	.byte	0x04, 0x28
        /*00c6*/ 	.short	(.L_295 - .L_294)


	//   ....[0]....
.L_294:
        /*00c8*/ 	.word	0x00000840


	//   ....[1]....
        /*00cc*/ 	.word	0x00000860


	//   ....[2]....
        /*00d0*/ 	.word	0x00000880


	//   ....[3]....
        /*00d4*/ 	.word	0x000008a0


	//   ....[4]....
        /*00d8*/ 	.word	0x000008c0


	//   ....[5]....
        /*00dc*/ 	.word	0x00000ad0


	//   ....[6]....
        /*00e0*/ 	.word	0x00000b40


	//   ....[7]....
        /*00e4*/ 	.word	0x00000bb0


	//   ....[8]....
        /*00e8*/ 	.word	0x00000c20


	//   ....[9]....
        /*00ec*/ 	.word	0x00000c90


	//----- nvinfo : EIATTR_EXIT_INSTR_OFFSETS
	.align		4
.L_295:
        /*00f0*/ 	.byte	0x04, 0x1c
        /*00f2*/ 	.short	(.L_297 - .L_296)


	//   ....[0]....
.L_296:
        /*00f4*/ 	.word	0x00000910


	//   ....[1]....
        /*00f8*/ 	.word	0x000009f0


	//   ....[2]....
        /*00fc*/ 	.word	0x00000a70


	//----- nvinfo : EIATTR_CRS_STACK_SIZE
	.align		4
.L_297:
        /*0100*/ 	.byte	0x04, 0x1e
        /*0102*/ 	.short	(.L_299 - .L_298)
.L_298:
        /*0104*/ 	.word	0x00000000


	//----- nvinfo : EIATTR_CBANK_PARAM_SIZE
	.align		4
.L_299:
        /*0108*/ 	.byte	0x03, 0x19
        /*010a*/ 	.short	0x0d58


	//----- nvinfo : EIATTR_PARAM_CBANK
	.align		4
        /*010c*/ 	.byte	0x04, 0x0a
        /*010e*/ 	.short	(.L_301 - .L_300)
	.align		4
.L_300:
        /*0110*/ 	.word	index@(.nv.constant0._Z25multi_tensor_apply_kernelI18TensorListMetadataILi1EE13L2NormFunctorIN3c104HalfEEJPfS6_biEEvlPViT_T0_DpT1_)
        /*0114*/ 	.short	0x0210
        /*0116*/ 	.short	0x0d58


	//----- nvinfo : EIATTR_SW_WAR
	.align		4
.L_301:
        /*0118*/ 	.byte	0x04, 0x36
        /*011a*/ 	.short	(.L_303 - .L_302)
.L_302:
        /*011c*/ 	.word	0x00000008
.L_303:


//--------------------- .nv.info._Z25multi_tensor_apply_kernelI18TensorListMetadataILi1EE13L2NormFunctorIfEJPfS4_biEEvlPViT_T0_DpT1_ --------------------------
	.section	.nv.info._Z25multi_tensor_apply_kernelI18TensorListMetadataILi1EE13L2NormFunctorIfEJPfS4_biEEvlPViT_T0_DpT1_,"",@"SHT_CUDA_INFO"
	.sectionflags	@""
	.align	4


	//----- nvinfo : EIATTR_CUDA_API_VERSION
	.align		4
        /*0000*/ 	.byte	0x04, 0x37
        /*0002*/ 	.short	(.L_305 - .L_304)
.L_304:
        /*0004*/ 	.word	0x00000082


	//----- nvinfo : EIATTR_KPARAM_INFO
	.align		4
.L_305:
        /*0008*/ 	.byte	0x04, 0x17
        /*000a*/ 	.short	(.L_307 - .L_306)
.L_306:
        /*000c*/ 	.word	0x00000000
        /*0010*/ 	.short	0x0007
        /*0012*/ 	.short	0x0d54
        /*0014*/ 	.byte	0x00, 0xf0, 0x11, 0x00


	//----- nvinfo : EIATTR_KPARAM_INFO
	.align		4
.L_307:
        /*0018*/ 	.byte	0x04, 0x17
        /*001a*/ 	.short	(.L_309 - .L_308)
.L_308:
        /*001c*/ 	.word	0x00000000
        /*0020*/ 	.short	0x0006
        /*0022*/ 	.short	0x0d50
        /*0024*/ 	.byte	0x00, 0xf0, 0x05, 0x00


	//----- nvinfo : EIATTR_KPARAM_INFO
	.align		4
.L_309:
        /*0028*/ 	.byte	0x04, 0x17
        /*002a*/ 	.short	(.L_311 - .L_310)
.L_310:
        /*002c*/ 	.word	0x00000000
        /*0030*/ 	.short	0x0005
        /*0032*/ 	.short	0x0d48
        /*0034*/ 	.byte	0x00, 0xf0, 0x21, 0x00


	//----- nvinfo : EIATTR_KPARAM_INFO
	.align		4
.L_311:
        /*0038*/ 	.byte	0x04, 0x17
        /*003a*/ 	.short	(.L_313 - .L_312)
.L_312:
        /*003c*/ 	.word	0x00000000
        /*0040*/ 	.short	0x0004
        /*0042*/ 	.short	0x0d40
        /*0044*/ 	.byte	0x00, 0xf0, 0x21, 0x00


	//----- nvinfo : EIATTR_KPARAM_INFO
	.align		4
.L_313:
        /*0048*/ 	.byte	0x04, 0x17
        /*004a*/ 	.short	(.L_315 - .L_314)
.L_314:
        /*004c*/ 	.word	0x00000000
        /*0050*/ 	.short	0x0003
        /*0052*/ 	.short	0x0d38
        /*0054*/ 	.byte	0x00, 0xf0, 0x05, 0x00


	//----- nvinfo : EIATTR_KPARAM_INFO
	.align		4
.L_315:
        /*0058*/ 	.byte	0x04, 0x17
        /*005a*/ 	.short	(.L_317 - .L_316)
.L_316:
        /*005c*/ 	.word	0x00000000
        /*0060*/ 	.short	0x0002
        /*0062*/ 	.short	0x0010
        /*0064*/ 	.byte	0x00, 0xf0, 0xa1, 0x34


	//----- nvinfo : EIATTR_KPARAM_INFO
	.align		4
.L_317:
        /*0068*/ 	.byte	0x04, 0x17
        /*006a*/ 	.short	(.L_319 - .L_318)
.L_318:
        /*006c*/ 	.word	0x00000000
        /*0070*/ 	.short	0x0001
        /*0072*/ 	.short	0x0008
        /*0074*/ 	.byte	0x00, 0xf0, 0x21, 0x00


	//----- nvinfo : EIATTR_KPARAM_INFO
	.align		4
.L_319:
        /*0078*/ 	.byte	0x04, 0x17
        /*007a*/ 	.short	(.L_321 - .L_320)
.L_320:
        /*007c*/ 	.word	0x00000000
        /*0080*/ 	.short	0x0000
        /*0082*/ 	.short	0x0000
        /*0084*/ 	.byte	0x00, 0xf0, 0x21, 0x00


	//----- nvinfo : EIATTR_SPARSE_MMA_MASK
	.align		4
.L_321:
        /*0088*/ 	.byte	0x03, 0x50
        /*008a*/ 	.short	0x0000


	//----- nvinfo : EIATTR_MAXREG_COUNT
	.align		4
        /*008c*/ 	.byte	0x03, 0x1b
        /*008e*/ 	.short	0x00ff


	//----- nvinfo : EIATTR_NUM_BARRIERS
	.align		4
        /*0090*/ 	.byte	0x02, 0x4c
        /*0092*/ 	.byte	0x01
	.zero		1


	//----- nvinfo : EIATTR_MERCURY_ISA_VERSION
	.align		4
        /*0094*/ 	.byte	0x03, 0x5f
        /*0096*/ 	.short	0x0101


	//----- nvinfo : EIATTR_COOP_GROUP_MASK_REGIDS
	.align		4
        /*0098*/ 	.byte	0x04, 0x29
        /*009a*/ 	.short	(.L_323 - .L_322)


	//   ....[0]....
.L_322:
        /*009c*/ 	.word	0xffffffff


	//   ....[1]....
        /*00a0*/ 	.word	0xffffffff


	//   ....[2]....
        /*00a4*/ 	.word	0xffffffff


	//   ....[3]....
        /*00a8*/ 	.word	0xffffffff


	//   ....[4]....
        /*00ac*/ 	.word	0xffffffff


	//   ....[5]....
        /*00b0*/ 	.word	0x0500000b


	//   ....[6]....
        /*00b4*/ 	.word	0x0500000b


	//   ....[7]....
        /*00b8*/ 	.word	0x0500000b


	//   ....[8]....
        /*00bc*/ 	.word	0x0500000b


	//   ....[9]....
        /*00c0*/ 	.word	0x0500000b


	//----- nvinfo : EIATTR_COOP_GROUP_INSTR_OFFSETS
	.align		4
.L_323:
        /*00c4*/ 	.byte	0x04, 0x28
        /*00c6*/ 	.short	(.L_325 - .L_324)


	//   ....[0]....
.L_324:
        /*00c8*/ 	.word	0x000007c0


	//   ....[1]....
        /*00cc*/ 	.word	0x000007e0


	//   ....[2]....
        /*00d0*/ 	.word	0x00000800


	//   ....[3]....
        /*00d4*/ 	.word	0x00000820


	//   ....[4]....
        /*00d8*/ 	.word	0x00000840


	//   ....[5]....
        /*00dc*/ 	.word	0x00000a40


	//   ....[6]....
        /*00e0*/ 	.word	0x00000ab0


	//   ....[7]....
        /*00e4*/ 	.word	0x00000b20


	//   ....[8]....
        /*00e8*/ 	.word	0x00000b90


	//   ....[9]....
        /*00ec*/ 	.word	0x00000c00


	//----- nvinfo : EIATTR_EXIT_INSTR_OFFSETS
	.align		4
.L_325:
        /*00f0*/ 	.byte	0x04, 0x1c
        /*00f2*/ 	.short	(.L_327 - .L_326)


	//   ....[0]....
.L_326:
        /*00f4*/ 	.word	0x00000890


	//   ....[1]....
        /*00f8*/ 	.word	0x00000970


	//   ....[2]....
        /*00fc*/ 	.word	0x000009f0


	//----- nvinfo : EIATTR_CRS_STACK_SIZE
	.align		4
.L_327:
        /*0100*/ 	.byte	0x04, 0x1e
        /*0102*/ 	.short	(.L_329 - .L_328)
.L_328:
        /*0104*/ 	.word	0x00000000


	//----- nvinfo : EIATTR_CBANK_PARAM_SIZE
	.align		4
.L_329:
        /*0108*/ 	.byte	0x03, 0x19
        /*010a*/ 	.short	0x0d58


	//----- nvinfo : EIATTR_PARAM_CBANK
	.align		4
        /*010c*/ 	.byte	0x04, 0x0a
        /*010e*/ 	.short	(.L_331 - .L_330)
	.align		4
.L_330:
        /*0110*/ 	.word	index@(.nv.constant0._Z25multi_tensor_apply_kernelI18TensorListMetadataILi1EE13L2NormFunctorIfEJPfS4_biEEvlPViT_T0_DpT1_)
        /*0114*/ 	.short	0x0210
        /*0116*/ 	.short	0x0d58


	//----- nvinfo : EIATTR_SW_WAR
	.align		4
.L_331:
        /*0118*/ 	.byte	0x04, 0x36
        /*011a*/ 	.short	(.L_333 - .L_332)
.L_332:
        /*011c*/ 	.word	0x00000008
.L_333:


//--------------------- .nv.info._Z10cleanup_v2PfS_S_S_biiff --------------------------
	.section	.nv.info._Z10cleanup_v2PfS_S_S_biiff,"",@"SHT_CUDA_INFO"
	.sectionflags	@""
	.align	4


	//----- nvinfo : EIATTR_CUDA_API_VERSION
	.align		4
        /*0000*/ 	.byte	0x04, 0x37
        /*0002*/ 	.short	(.L_335 - .L_334)
.L_334:
        /*0004*/ 	.word	0x00000082


	//----- nvinfo : EIATTR_KPARAM_INFO
	.align		4
.L_335:
        /*0008*/ 	.byte	0x04, 0x17
        /*000a*/ 	.short	(.L_337 - .L_336)
.L_336:
        /*000c*/ 	.word	0x00000000
        /*0010*/ 	.short	0x0008
        /*0012*/ 	.short	0x0030
        /*0014*/ 	.byte	0x00, 0xf0, 0x11, 0x00


	//----- nvinfo : EIATTR_KPARAM_INFO
	.align		4
.L_337:
        /*0018*/ 	.byte	0x04, 0x17
        /*001a*/ 	.short	(.L_339 - .L_338)
.L_338:
        /*001c*/ 	.word	0x00000000
        /*0020*/ 	.short	0x0007
        /*0022*/ 	.short	0x002c
        /*0024*/ 	.byte	0x00, 0xf0, 0x11, 0x00


	//----- nvinfo : EIATTR_KPARAM_INFO
	.align		4
.L_339:
        /*0028*/ 	.byte	0x04, 0x17
        /*002a*/ 	.short	(.L_341 - .L_340)
.L_340:
        /*002c*/ 	.word	0x00000000
        /*0030*/ 	.short	0x0006
        /*0032*/ 	.short	0x0028
        /*0034*/ 	.byte	0x00, 0xf0, 0x11, 0x00


	//----- nvinfo : EIATTR_KPARAM_INFO
	.align		4
.L_341:
        /*0038*/ 	.byte	0x04, 0x17
        /*003a*/ 	.short	(.L_343 - .L_342)
.L_342:
        /*003c*/ 	.word	0x00000000
        /*0040*/ 	.short	0x0005
        /*0042*/ 	.short	0x0024
        /*0044*/ 	.byte	0x00, 0xf0, 0x11, 0x00


	//----- nvinfo : EIATTR_KPARAM_INFO
	.align		4
.L_343:
        /*0048*/ 	.byte	0x04, 0x17
        /*004a*/ 	.short	(.L_345 - .L_344)
.L_344:
        /*004c*/ 	.word	0x00000000
        /*0050*/ 	.short	0x0004
        /*0052*/ 	.short	0x0020
        /*0054*/ 	.byte	0x00, 0xf0, 0x05, 0x00


	//----- nvinfo : EIATTR_KPARAM_INFO
	.align		4
.L_345:
        /*0058*/ 	.byte	0x04, 0x17
        /*005a*/ 	.short	(.L_347 - .L_346)
.L_346:
        /*005c*/ 	.word	0x00000000
        /*0060*/ 	.short	0x0003
        /*0062*/ 	.short	0x0018
        /*0064*/ 	.byte	0x00, 0xf0, 0x21, 0x00


	//----- nvinfo : EIATTR_KPARAM_INFO
	.align		4
.L_347:
        /*0068*/ 	.byte	0x04, 0x17
        /*006a*/ 	.short	(.L_349 - .L_348)
.L_348:
        /*006c*/ 	.word	0x00000000
        /*0070*/ 	.short	0x0002
        /*0072*/ 	.short	0x0010
        /*0074*/ 	.byte	0x00, 0xf0, 0x21, 0x00


	//----- nvinfo : EIATTR_KPARAM_INFO
	.align		4
.L_349:
        /*0078*/ 	.byte	0x04, 0x17
        /*007a*/ 	.short	(.L_351 - .L_350)
.L_350:
        /*007c*/ 	.word	0x00000000
        /*0080*/ 	.short	0x0001
        /*0082*/ 	.short	0x0008
        /*0084*/ 	.byte	0x00, 0xf0, 0x21, 0x00


	//----- nvinfo : EIATTR_KPARAM_INFO
	.align		4
.L_351:
        /*0088*/ 	.byte	0x04, 0x17
        /*008a*/ 	.short	(.L_353 - .L_352)
.L_352:
        /*008c*/ 	.word	0x00000000
        /*0090*/ 	.short	0x0000
        /*0092*/ 	.short	0x0000
        /*0094*/ 	.byte	0x00, 0xf0, 0x21, 0x00


	//----- nvinfo : EIATTR_SPARSE_MMA_MASK
	.align		4
.L_353:
        /*0098*/ 	.byte	0x03, 0x50
        /*009a*/ 	.short	0x0000


	//----- nvinfo : EIATTR_MAXREG_COUNT
	.align		4
        /*009c*/ 	.byte	0x03, 0x1b
        /*009e*/ 	.short	0x00ff


	//----- nvinfo : EIATTR_NUM_BARRIERS
	.align		4
        /*00a0*/ 	.byte	0x02, 0x4c
        /*00a2*/ 	.byte	0x01
	.zero		1


	//----- nvinfo : EIATTR_MERCURY_ISA_VERSION
	.align		4
        /*00a4*/ 	.byte	0x03, 0x5f
        /*00a6*/ 	.short	0x0101


	//----- nvinfo : EIATTR_COOP_GROUP_MASK_REGIDS
	.align		4
        /*00a8*/ 	.byte	0x04, 0x29
        /*00aa*/ 	.short	(.L_355 - .L_354)


	//   ....[0]....
.L_354:
        /*00ac*/ 	.word	0xffffffff


	//   ....[1]....
        /*00b0*/ 	.word	0xffffffff


	//   ....[2]....
        /*00b4*/ 	.word	0xffffffff


	//   ....[3]....
        /*00b8*/ 	.word	0xffffffff


	//   ....[4]....
        /*00bc*/ 	.word	0xffffffff


	//   ....[5]....
        /*00c0*/ 	.word	0xffffffff


	//   ....[6]....
        /*00c4*/ 	.word	0xffffffff


	//   ....[7]....
        /*00c8*/ 	.word	0xffffffff


	//   ....[8]....
        /*00cc*/ 	.word	0xffffffff


	//   ....[9]....
        /*00d0*/ 	.word	0xffffffff


	//   ....[10]....
        /*00d4*/ 	.word	0xffffffff


	//   ....[11]....
        /*00d8*/ 	.word	0xffffffff


	//   ....[12]....
        /*00dc*/ 	.word	0xffffffff


	//   ....[13]....
        /*00e0*/ 	.word	0xffffffff


	//   ....[14]....
        /*00e4*/ 	.word	0xffffffff


	//   ....[15]....
        /*00e8*/ 	.word	0xffffffff


	//   ....[16]....
        /*00ec*/ 	.word	0xffffffff


	//   ....[17]....
        /*00f0*/ 	.word	0xffffffff


	//   ....[18]....
        /*00f4*/ 	.word	0xffffffff


	//   ....[19]....
        /*00f8*/ 	.word	0xffffffff


	//   ....[20]....
        /*00fc*/ 	.word	0x0500000a


	//   ....[21]....
        /*0100*/ 	.word	0x0500000a


	//   ....[22]....
        /*0104*/ 	.word	0x0500000a


	//   ....[23]....
        /*0108*/ 	.word	0x0500000a


	//   ....[24]....
        /*010c*/ 	.word	0x0500000a


	//   ....[25]....
        /*0110*/ 	.word	0x0500000a


	//   ....[26]....
        /*0114*/ 	.word	0x0500000a


	//   ....[27]....
        /*0118*/ 	.word	0x0500000a


	//   ....[28]....
        /*011c*/ 	.word	0x0500000a


	//   ....[29]....
        /*0120*/ 	.word	0x0500000a


	//   ....[30]....
        /*0124*/ 	.word	0x0500000a


	//   ....[31]....
        /*0128*/ 	.word	0x0500000a


	//   ....[32]....
        /*012c*/ 	.word	0x0500000a


	//   ....[33]....
        /*0130*/ 	.word	0x0500000a


	//   ....[34]....
        /*0134*/ 	.word	0x0500000a


	//   ....[35]....
        /*0138*/ 	.word	0x0500000a


	//   ....[36]....
        /*013c*/ 	.word	0x0500000a


	//   ....[37]....
        /*0140*/ 	.word	0x0500000a


	//   ....[38]....
        /*0144*/ 	.word	0x0500000a


	//   ....[39]....
        /*0148*/ 	.word	0x0500000a


	//----- nvinfo : EIATTR_COOP_GROUP_INSTR_OFFSETS
	.align		4
.L_355:
        /*014c*/ 	.byte	0x04, 0x28
        /*014e*/ 	.short	(.L_357 - .L_356)


	//   ....[0]....
.L_356:
        /*0150*/ 	.word	0x00000320


	//   ....[1]....
        /*0154*/ 	.word	0x00000340


	//   ....[2]....
        /*0158*/ 	.word	0x00000360


	//   ....[3]....
        /*015c*/ 	.word	0x00000380


	//   ....[4]....
        /*0160*/ 	.word	0x000003a0


	//   ....[5]....
        /*0164*/ 	.word	0x00000620


	//   ....[6]....
        /*0168*/ 	.word	0x00000640


	//   ....[7]....
        /*016c*/ 	.word	0x00000660


	//   ....[8]....
        /*0170*/ 	.word	0x00000680


	//   ....[9]....
        /*0174*/ 	.word	0x000006a0


	//   ....[10]....
        /*0178*/ 	.word	0x00000b50


	//   ....[11]....
        /*017c*/ 	.word	0x00000b70


	//   ....[12]....
        /*0180*/ 	.word	0x00000b90


	//   ....[13]....
        /*0184*/ 	.word	0x00000bb0


	//   ....[14]....
        /*0188*/ 	.word	0x00000bd0


	//   ....[15]....
        /*018c*/ 	.word	0x00000ff0


	//   ....[16]....
        /*0190*/ 	.word	0x00001010


	//   ....[17]....
        /*0194*/ 	.word	0x00001030


	//   ....[18]....
        /*0198*/ 	.word	0x00001050


	//   ....[19]....
        /*019c*/ 	.word	0x00001070


	//   ....[20]....
        /*01a0*/ 	.word	0x00001180


	//   ....[21]....
        /*01a4*/ 	.word	0x000011f0


	//   ....[22]....
        /*01a8*/ 	.word	0x00001260


	//   ....[23]....
        /*01ac*/ 	.word	0x000012d0


	//   ....[24]....
        /*01b0*/ 	.word	0x00001340


	//   ....[25]....
        /*01b4*/ 	.word	0x000013d0


	//   ....[26]....
        /*01b8*/ 	.word	0x00001440


	//   ....[27]....
        /*01bc*/ 	.word	0x000014b0


	//   ....[28]....
        /*01c0*/ 	.word	0x00001520


	//   ....[29]....
        /*01c4*/ 	.word	0x00001590


	//   ....[30]....
        /*01c8*/ 	.word	0x00001630


	//   ....[31]....
        /*01cc*/ 	.word	0x000016d0


	//   ....[32]....
        /*01d0*/ 	.word	0x00001740


	//   ....[33]....
        /*01d4*/ 	.word	0x000017b0


	//   ....[34]....
        /*01d8*/ 	.word	0x00001820


	//   ....[35]....
        /*01dc*/ 	.word	0x000018b0


	//   ....[36]....
        /*01e0*/ 	.word	0x00001950


	//   ....[37]....
        /*01e4*/ 	.word	0x000019c0


	//   ....[38]....
        /*01e8*/ 	.word	0x00001a30


	//   ....[39]....
        /*01ec*/ 	.word	0x00001aa0


	//----- nvinfo : EIATTR_EXIT_INSTR_OFFSETS
	.align		4
.L_357:
        /*01f0*/ 	.byte	0x04, 0x1c
        /*01f2*/ 	.short	(.L_359 - .L_358)


	//   ....[0]....
.L_358:
        /*01f4*/ 	.word	0x000007a0


	//   ....[1]....
        /*01f8*/ 	.word	0x00000c20


	//   ....[2]....
        /*01fc*/ 	.word	0x00000cb0


	//   ....[3]....
        /*0200*/ 	.word	0x000010b0


	//   ....[4]....
        /*0204*/ 	.word	0x00001120


	//----- nvinfo : EIATTR_CRS_STACK_SIZE
	.align		4
.L_359:
        /*0208*/ 	.byte	0x04, 0x1e
        /*020a*/ 	.short	(.L_361 - .L_360)
.L_360:
        /*020c*/ 	.word	0x00000000


	//----- nvinfo : EIATTR_CBANK_PARAM_SIZE
	.align		4
.L_361:
        /*0210*/ 	.byte	0x03, 0x19
        /*0212*/ 	.short	0x0034


	//----- nvinfo : EIATTR_PARAM_CBANK
	.align		4
        /*0214*/ 	.byte	0x04, 0x0a
        /*0216*/ 	.short	(.L_363 - .L_362)
	.align		4
.L_362:
        /*0218*/ 	.word	index@(.nv.constant0._Z10cleanup_v2PfS_S_S_biiff)
        /*021c*/ 	.short	0x0210
        /*021e*/ 	.short	0x0034


	//----- nvinfo : EIATTR_SW_WAR
	.align		4
.L_363:
        /*0220*/ 	.byte	0x04, 0x36
        /*0222*/ 	.short	(.L_365 - .L_364)
.L_364:
        /*0224*/ 	.word	0x00000008
.L_365:


//--------------------- .nv.info._Z7cleanupPfS_S_S_bi --------------------------
	.section	.nv.info._Z7cleanupPfS_S_S_bi,"",@"SHT_CUDA_INFO"
	.sectionflags	@""
	.align	4


	//----- nvinfo : EIATTR_CUDA_API_VERSION
	.align		4
        /*0000*/ 	.byte	0x04, 0x37
        /*0002*/ 	.short	(.L_367 - .L_366)
.L_366:
        /*0004*/ 	.word	0x00000082


	//----- nvinfo : EIATTR_KPARAM_INFO
	.align		4
.L_367:
        /*0008*/ 	.byte	0x04, 0x17
        /*000a*/ 	.short	(.L_369 - .L_368)
.L_368:
        /*000c*/ 	.word	0x00000000
        /*0010*/ 	.short	0x0005
        /*0012*/ 	.short	0x0024
        /*0014*/ 	.byte	0x00, 0xf0, 0x11, 0x00


	//----- nvinfo : EIATTR_KPARAM_INFO
	.align		4
.L_369:
        /*0018*/ 	.byte	0x04, 0x17
        /*001a*/ 	.short	(.L_371 - .L_370)
.L_370:
        /*001c*/ 	.word	0x00000000
        /*0020*/ 	.short	0x0004
        /*0022*/ 	.short	0x0020
        /*0024*/ 	.byte	0x00, 0xf0, 0x05, 0x00


	//----- nvinfo : EIATTR_KPARAM_INFO
	.align		4
.L_371:
        /*0028*/ 	.byte	0x04, 0x17
        /*002a*/ 	.short	(.L_373 - .L_372)
.L_372:
        /*002c*/ 	.word	0x00000000
        /*0030*/ 	.short	0x0003
        /*0032*/ 	.short	0x0018
        /*0034*/ 	.byte	0x00, 0xf0, 0x21, 0x00


	//----- nvinfo : EIATTR_KPARAM_INFO
	.align		4
.L_373:
        /*0038*/ 	.byte	0x04, 0x17
        /*003a*/ 	.short	(.L_375 - .L_374)
.L_374:
        /*003c*/ 	.word	0x00000000
        /*0040*/ 	.short	0x0002
        /*0042*/ 	.short	0x0010
        /*0044*/ 	.byte	0x00, 0xf0, 0x21, 0x00


	//----- nvinfo : EIATTR_KPARAM_INFO
	.align		4
.L_375:
        /*0048*/ 	.byte	0x04, 0x17
        /*004a*/ 	.short	(.L_377 - .L_376)
.L_376:
        /*004c*/ 	.word	0x00000000
        /*0050*/ 	.short	0x0001
        /*0052*/ 	.short	0x0008
        /*0054*/ 	.byte	0x00, 0xf0, 0x21, 0x00


	//----- nvinfo : EIATTR_KPARAM_INFO
	.align		4
.L_377:
        /*0058*/ 	.byte	0x04, 0x17
        /*005a*/ 	.short	(.L_379 - .L_378)
.L_378:
        /*005c*/ 	.word	0x00000000
        /*0060*/ 	.short	0x0000
        /*0062*/ 	.short	0x0000
        /*0064*/ 	.byte	0x00, 0xf0, 0x21, 0x00


	//----- nvinfo : EIATTR_SPARSE_MMA_MASK
	.align		4
.L_379:
        /*0068*/ 	.byte	0x03, 0x50
        /*006a*/ 	.short	0x0000


	//----- nvinfo : EIATTR_MAXREG_COUNT
	.align		4
        /*006c*/ 	.byte	0x03, 0x1b
        /*006e*/ 	.short	0x00ff


	//----- nvinfo : EIATTR_NUM_BARRIERS
	.align		4
        /*0070*/ 	.byte	0x02, 0x4c
        /*0072*/ 	.byte	0x01
	.zero		1


	//----- nvinfo : EIATTR_MERCURY_ISA_VERSION
	.align		4
        /*0074*/ 	.byte	0x03, 0x5f
        /*0076*/ 	.short	0x0101


	//----- nvinfo : EIATTR_COOP_GROUP_MASK_REGIDS
	.align		4
        /*0078*/ 	.byte	0x04, 0x29
        /*007a*/ 	.short	(.L_381 - .L_380)


	//   ....[0]....
.L_380:
        /*007c*/ 	.word	0xffffffff


	//   ....[1]....
        /*0080*/ 	.word	0xffffffff


	//   ....[2]....
        /*0084*/ 	.word	0xffffffff


	//   ....[3]....
        /*0088*/ 	.word	0xffffffff


	//   ....[4]....
        /*008c*/ 	.word	0xffffffff


	//   ....[5]....
        /*0090*/ 	.word	0xffffffff


	//   ....[6]....
        /*0094*/ 	.word	0xffffffff


	//   ....[7]....
        /*0098*/ 	.word	0xffffffff


	//   ....[8]....
        /*009c*/ 	.word	0xffffffff


	//   ....[9]....
        /*00a0*/ 	.word	0xffffffff


	//   ....[10]....
        /*00a4*/ 	.word	0x05000009


	//   ....[11]....
        /*00a8*/ 	.word	0x05000009


	//   ....[12]....
        /*00ac*/ 	.word	0x05000009


	//   ....[13]....
        /*00b0*/ 	.word	0x05000009


	//   ....[14]....
        /*00b4*/ 	.word	0x05000009


	//   ....[15]....
        /*00b8*/ 	.word	0x05000009


	//   ....[16]....
        /*00bc*/ 	.word	0x05000009


	//   ....[17]....
        /*00c0*/ 	.word	0x05000009


	//   ....[18]....
        /*00c4*/ 	.word	0x05000009


	//   ....[19]....
        /*00c8*/ 	.word	0x05000009


	//----- nvinfo : EIATTR_COOP_GROUP_INSTR_OFFSETS
	.align		4
.L_381:
        /*00cc*/ 	.byte	0x04, 0x28
        /*00ce*/ 	.short	(.L_383 - .L_382)


	//   ....[0]....
.L_382:
        /*00d0*/ 	.word	0x000002b0


	//   ....[1]....
        /*00d4*/ 	.word	0x000002d0


	//   ....[2]....
        /*00d8*/ 	.word	0x000002f0


	//   ....[3]....
        /*00dc*/ 	.word	0x00000310


	//   ....[4]....
        /*00e0*/ 	.word	0x00000330


	//   ....[5]....
        /*00e4*/ 	.word	0x00000740


	//   ....[6]....
        /*00e8*/ 	.word	0x00000760


	//   ....[7]....
        /*00ec*/ 	.word	0x00000780


	//   ....[8]....
        /*00f0*/ 	.word	0x000007a0


	//   ....[9]....
        /*00f4*/ 	.word	0x000007c0


	//   ....[10]....
        /*00f8*/ 	.word	0x000008c0


	//   ....[11]....
        /*00fc*/ 	.word	0x00000930


	//   ....[12]....
        /*0100*/ 	.word	0x000009a0


	//   ....[13]....
        /*0104*/ 	.word	0x00000a10


	//   ....[14]....
        /*0108*/ 	.word	0x00000a80


	//   ....[15]....
        /*010c*/ 	.word	0x00000b10


	//   ....[16]....
        /*0110*/ 	.word	0x00000b80


	//   ....[17]....
        /*0114*/ 	.word	0x00000bf0


	//   ....[18]....
        /*0118*/ 	.word	0x00000c60


	//   ....[19]....
        /*011c*/ 	.word	0x00000cd0


	//----- nvinfo : EIATTR_EXIT_INSTR_OFFSETS
	.align		4
.L_383:
        /*0120*/ 	.byte	0x04, 0x1c
        /*0122*/ 	.short	(.L_385 - .L_384)


	//   ....[0]....
.L_384:
        /*0124*/ 	.word	0x000003e0


	//   ....[1]....
        /*0128*/ 	.word	0x00000810


	//   ....[2]....
        /*012c*/ 	.word	0x00000860


	//----- nvinfo : EIATTR_CRS_STACK_SIZE
	.align		4
.L_385:
        /*0130*/ 	.byte	0x04, 0x1e
        /*0132*/ 	.short	(.L_387 - .L_386)
.L_386:
        /*0134*/ 	.word	0x00000000


	//----- nvinfo : EIATTR_CBANK_PARAM_SIZE
	.align		4
.L_387:
        /*0138*/ 	.byte	0x03, 0x19
        /*013a*/ 	.short	0x0028


	//----- nvinfo : EIATTR_PARAM_CBANK
	.align		4
        /*013c*/ 	.byte	0x04, 0x0a
        /*013e*/ 	.short	(.L_389 - .L_388)
	.align		4
.L_388:
        /*0140*/ 	.word	index@(.nv.constant0._Z7cleanupPfS_S_S_bi)
        /*0144*/ 	.short	0x0210
        /*0146*/ 	.short	0x0028


	//----- nvinfo : EIATTR_SW_WAR
	.align		4
.L_389:
        /*0148*/ 	.byte	0x04, 0x36
        /*014a*/ 	.short	(.L_391 - .L_390)
.L_390:
        /*014c*/ 	.word	0x00000008
.L_391:


//--------------------- .nv.callgraph             --------------------------
	.section	.nv.callgraph,"",@"SHT_CUDA_CALLGRAPH"
	.align	4
	.sectionentsize	8
	.align		4
        /*0000*/ 	.word	0x00000000
	.align		4
        /*0004*/ 	.word	0xffffffff
	.align		4
        /*0008*/ 	.word	0x00000000
	.align		4
        /*000c*/ 	.word	0xfffffffe
	.align		4
        /*0010*/ 	.word	0x00000000
	.align		4
        /*0014*/ 	.word	0xfffffffd
	.align		4
        /*0018*/ 	.word	0x00000000
	.align		4
        /*001c*/ 	.word	0xfffffffc


//--------------------- .nv.constant4             --------------------------
	.section	.nv.constant4,"a",@progbits
	.align	8
	.align		8
.nv.constant4:
        /*0000*/ 	.dword	_ZN60_INTERNAL_14a5a7e7_29_multi_tensor_l2norm_kernel_cu_0ab45fc84cuda3std3__45__cpo5beginE
	.align		8
        /*0008*/ 	.dword	_ZN60_INTERNAL_14a5a7e7_29_multi_tensor_l2norm_kernel_cu_0ab45fc84cuda3std3__45__cpo3endE
	.align		8
        /*0010*/ 	.dword	_ZN60_INTERNAL_14a5a7e7_29_multi_tensor_l2norm_kernel_cu_0ab45fc84cuda3std3__45__cpo6cbeginE
	.align		8
        /*0018*/ 	.dword	_ZN60_INTERNAL_14a5a7e7_29_multi_tensor_l2norm_kernel_cu_0ab45fc84cuda3std3__45__cpo4cendE
	.align		8
        /*0020*/ 	.dword	_ZN60_INTERNAL_14a5a7e7_29_multi_tensor_l2norm_kernel_cu_0ab45fc84cuda3std3__45__cpo6rbeginE
	.align		8
        /*0028*/ 	.dword	_ZN60_INTERNAL_14a5a7e7_29_multi_tensor_l2norm_kernel_cu_0ab45fc84cuda3std3__45__cpo4rendE
	.align		8
        /*0030*/ 	.dword	_ZN60_INTERNAL_14a5a7e7_29_multi_tensor_l2norm_kernel_cu_0ab45fc84cuda3std3__45__cpo7crbeginE
	.align		8
        /*0038*/ 	.dword	_ZN60_INTERNAL_14a5a7e7_29_multi_tensor_l2norm_kernel_cu_0ab45fc84cuda3std3__45__cpo5crendE
	.align		8
        /*0040*/ 	.dword	_ZN60_INTERNAL_14a5a7e7_29_multi_tensor_l2norm_kernel_cu_0ab45fc84cuda3std3__462_GLOBAL__N__14a5a7e7_29_multi_tensor_l2norm_kernel_cu_0ab45fc86ignoreE
	.align		8
        /*0048*/ 	.dword	_ZN60_INTERNAL_14a5a7e7_29_multi_tensor_l2norm_kernel_cu_0ab45fc84cuda3std3__419piecewise_constructE
	.align		8
        /*0050*/ 	.dword	_ZN60_INTERNAL_14a5a7e7_29_multi_tensor_l2norm_kernel_cu_0ab45fc84cuda3std3__48in_placeE
	.align		8
        /*0058*/ 	.dword	_ZN60_INTERNAL_14a5a7e7_29_multi_tensor_l2norm_kernel_cu_0ab45fc84cuda3std3__420unreachable_sentinelE
	.align		8
        /*0060*/ 	.dword	_ZN60_INTERNAL_14a5a7e7_29_multi_tensor_l2norm_kernel_cu_0ab45fc84cuda3std6ranges3__45__cpo4swapE
	.align		8
        /*0068*/ 	.dword	_ZN60_INTERNAL_14a5a7e7_29_multi_tensor_l2norm_kernel_cu_0ab45fc84cuda3std6ranges3__45__cpo9iter_moveE
	.align		8
        /*0070*/ 	.dword	_ZN60_INTERNAL_14a5a7e7_29_multi_tensor_l2norm_kernel_cu_0ab45fc84cuda3std6ranges3__45__cpo5beginE
	.align		8
        /*0078*/ 	.dword	_ZN60_INTERNAL_14a5a7e7_29_multi_tensor_l2norm_kernel_cu_0ab45fc84cuda3std6ranges3__45__cpo3endE
	.align		8
        /*0080*/ 	.dword	_ZN60_INTERNAL_14a5a7e7_29_multi_tensor_l2norm_kernel_cu_0ab45fc84cuda3std6ranges3__45__cpo6cbeginE
	.align		8
        /*0088*/ 	.dword	_ZN60_INTERNAL_14a5a7e7_29_multi_tensor_l2norm_kernel_cu_0ab45fc84cuda3std6ranges3__45__cpo4cendE
	.align		8
        /*0090*/ 	.dword	_ZN60_INTERNAL_14a5a7e7_29_multi_tensor_l2norm_kernel_cu_0ab45fc84cuda3std6ranges3__45__cpo7advanceE
	.align		8
        /*0098*/ 	.dword	_ZN60_INTERNAL_14a5a7e7_29_multi_tensor_l2norm_kernel_cu_0ab45fc84cuda3std6ranges3__45__cpo9iter_swapE
	.align		8
        /*00a0*/ 	.dword	_ZN60_INTERNAL_14a5a7e7_29_multi_tensor_l2norm_kernel_cu_0ab45fc84cuda3std6ranges3__45__cpo4nextE
	.align		8
        /*00a8*/ 	.dword	_ZN60_INTERNAL_14a5a7e7_29_multi_tensor_l2norm_kernel_cu_0ab45fc84cuda3std6ranges3__45__cpo4prevE
	.align		8
        /*00b0*/ 	.dword	_ZN60_INTERNAL_14a5a7e7_29_multi_tensor_l2norm_kernel_cu_0ab45fc84cuda3std6ranges3__45__cpo4dataE
	.align		8
        /*00b8*/ 	.dword	_ZN60_INTERNAL_14a5a7e7_29_multi_tensor_l2norm_kernel_cu_0ab45fc84cuda3std6ranges3__45__cpo5cdataE
	.align		8
        /*00c0*/ 	.dword	_ZN60_INTERNAL_14a5a7e7_29_multi_tensor_l2norm_kernel_cu_0ab45fc84cuda3std6ranges3__45__cpo4sizeE
	.align		8
        /*00c8*/ 	.dword	_ZN60_INTERNAL_14a5a7e7_29_multi_tensor_l2norm_kernel_cu_0ab45fc84cuda3std6ranges3__45__cpo5ssizeE
	.align		8
        /*00d0*/ 	.dword	_ZN60_INTERNAL_14a5a7e7_29_multi_tensor_l2norm_kernel_cu_0ab45fc84cuda3std6ranges3__45__cpo8distanceE
	.align		8
        /*00d8*/ 	.dword	_ZN60_INTERNAL_14a5a7e7_29_multi_tensor_l2norm_kernel_cu_0ab45fc86thrust23THRUST_300001_SM_900_NS6system6detail10sequential3seqE


//--------------------- .text._Z25multi_tensor_apply_kernelI18TensorListMetadataILi1EE14MaxNormFunctorIN3c104HalfEEJPfS6_biEEvlPViT_T0_DpT1_ --------------------------
	.section	.text._Z25multi_tensor_apply_kernelI18TensorListMetadataILi1EE14MaxNormFunctorIN3c104HalfEEJPfS6_biEEvlPViT_T0_DpT1_,"ax",@progbits
	.align	128
        .global         _Z25multi_tensor_apply_kernelI18TensorListMetadataILi1EE14MaxNormFunctorIN3c104HalfEEJPfS6_biEEvlPViT_T0_DpT1_
        .type           _Z25multi_tensor_apply_kernelI18TensorListMetadataILi1EE14MaxNormFunctorIN3c104HalfEEJPfS6_biEEvlPViT_T0_DpT1_,@function
        .size           _Z25multi_tensor_apply_kernelI18TensorListMetadataILi1EE14MaxNormFunctorIN3c104HalfEEJPfS6_biEEvlPViT_T0_DpT1_,(.L_x_218 - _Z25multi_tensor_apply_kernelI18TensorListMetadataILi1EE14MaxNormFunctorIN3c104HalfEEJPfS6_biEEvlPViT_T0_DpT1_)
        .other          _Z25multi_tensor_apply_kernelI18TensorListMetadataILi1EE14MaxNormFunctorIN3c104HalfEEJPfS6_biEEvlPViT_T0_DpT1_,@"STO_CUDA_ENTRY STV_DEFAULT"
_Z25multi_tensor_apply_kernelI18TensorListMetadataILi1EE14MaxNormFunctorIN3c104HalfEEJPfS6_biEEvlPViT_T0_DpT1_:
.text._Z25multi_tensor_apply_kernelI18TensorListMetadataILi1EE14MaxNormFunctorIN3c104HalfEEJPfS6_biEEvlPViT_T0_DpT1_:
[----:B------:R-:W-:Y:S01]  /*0000*/  LDC R1, c[0x0][0x28] ;  /* 0x00000a00ff017b82 */ /* 0x000fe20000000800 */
[----:B------:R-:W0:Y:S01]  /*0010*/  S2R R0, SR_CTAID.X ;  /* 0x0000000000007919 */ /* 0x000e220000002500 */
[----:B------:R-:W-:-:S06]  /*0020*/  IMAD.MOV.U32 R7, RZ, RZ, 0x10 ;  /* 0x00000010ff077424 */ /* 0x000fcc00078e00ff */
[----:B------:R-:W1:Y:S01]  /*0030*/  LDC R6, c[0x0][0x210] ;  /* 0x00008400ff067b82 */ /* 0x000e620000000800 */
[----:B------:R-:W-:-:S07]  /*0040*/  ULDC.64 UR6, c[0x0][0x208] ;  /* 0x0000820000067ab9 */ /* 0x000fce0000000a00 */
[----:B0-----:R-:W0:Y:S01]  /*0050*/  LDC.U8 R4, c[0x0][R0+0x900] ;  /* 0x0002400000047b82 */ /* 0x001e220000000000 */
[----:B------:R-:W-:-:S07]  /*0060*/  IMAD R5, R0, 0x4, R7 ;  /* 0x0000000400057824 */ /* 0x000fce00078e0207 */
[----:B------:R-:W1:Y:S01]  /*0070*/  LDC R5, c[0x0][R5+0xa30] ;  /* 0x00028c0005057b82 */ /* 0x000e620000000800 */
[----:B0-----:R-:W-:-:S07]  /*0080*/  IMAD R7, R4, 0x8, R7 ;  /* 0x0000000804077824 */ /* 0x001fce00078e0207 */
[----:B------:R-:W0:Y:S01]  /*0090*/  LDC.64 R2, c[0x0][R7+0x210] ;  /* 0x0000840007027b82 */ /* 0x000e220000000a00 */
[----:B-1----:R-:W-:-:S07]  /*00a0*/  IMAD R9, R5, R6, RZ ;  /* 0x0000000605097224 */ /* 0x002fce00078e02ff */
[----:B------:R-:W1:Y:S01]  /*00b0*/  LDC R12, c[0x0][R7+0x580] ;  /* 0x00016000070c7b82 */ /* 0x000e620000000800 */
[C-C-:B0-----:R-:W-:Y:S02]  /*00c0*/  IMAD.U32 R8, R9.reuse, 0x2, R2.reuse ;  /* 0x0000000209087824 */ /* 0x141fe400078e0002 */
[----:B------:R-:W-:-:S03]  /*00d0*/  IMAD.WIDE R2, R9, 0x2, R2 ;  /* 0x0000000209027825 */ /* 0x000fc600078e0202 */
[----:B------:R-:W-:Y:S01]  /*00e0*/  LOP3.LUT P1, RZ, R8, 0x7, RZ, 0xc0, !PT ;  /* 0x0000000708ff7812 */ /* 0x000fe2000782c0ff */
[----:B-1----:R-:W-:-:S05]  /*00f0*/  IMAD.IADD R12, R12, 0x1, -R9 ;  /* 0x000000010c0c7824 */ /* 0x002fca00078e0a09 */
[----:B------:R-:W-:-:S04]  /*0100*/  LOP3.LUT P0, RZ, R12, 0x3, R6, 0xc8, !PT ;  /* 0x000000030cff7812 */ /* 0x000fc8000780c806 */
[----:B------:R-:W-:-:S13]  /*0110*/  PLOP3.LUT P0, PT, P0, P1, PT, 0xa8, 0x0 ;  /* 0x000000000000781c */ /* 0x000fda0000703570 */
[----:B------:R-:W-:Y:S05]  /*0120*/  @P0 BRA `(.L_x_0) ;  /* 0x00000000007c0947 */ /* 0x000fea0003800000 */
[----:B------:R-:W0:Y:S01]  /*0130*/  S2R R8, SR_TID.X ;  /* 0x0000000000087919 */ /* 0x000e220000002100 */
[----:B------:R-:W-:Y:S01]  /*0140*/  BSSY B0, `(.L_x_1) ;  /* 0x000001c000007945 */ /* 0x000fe20003800000 */
[----:B------:R-:W-:Y:S01]  /*0150*/  IMAD.MOV.U32 R13, RZ, RZ, RZ ;  /* 0x000000ffff0d7224 */ /* 0x000fe200078e00ff */
[----:B------:R-:W-:Y:S01]  /*0160*/  CS2R R14, SRZ ;  /* 0x00000000000e7805 */ /* 0x000fe2000001ff00 */
[----:B------:R-:W-:Y:S02]  /*0170*/  IMAD.MOV.U32 R16, RZ, RZ, RZ ;  /* 0x000000ffff107224 */ /* 0x000fe400078e00ff */
[----:B0-----:R-:W-:-:S05]  /*0180*/  IMAD.SHL.U32 R7, R8, 0x4, RZ ;  /* 0x0000000408077824 */ /* 0x001fca00078e00ff */
[----:B------:R-:W-:-:S04]  /*0190*/  ISETP.GE.AND P0, PT, R7, R6, PT ;  /* 0x000000060700720c */ /* 0x000fc80003f06270 */
[----:B------:R-:W-:-:S13]  /*01a0*/  ISETP.GE.OR P0, PT, R7, R12, P0 ;  /* 0x0000000c0700720c */ /* 0x000fda0000706670 */
[----:B------:R-:W-:Y:S05]  /*01b0*/  @P0 BRA `(.L_x_2) ;  /* 0x0000000000500947 */ /* 0x000fea0003800000 */
[----:B------:R-:W0:Y:S01]  /*01c0*/  LDC R20, c[0x0][RZ] ;  /* 0x00000000ff147b82 */ /* 0x000e220000000800 */
[----:B------:R-:W-:Y:S02]  /*01d0*/  IMAD.MOV.U32 R7, RZ, RZ, R8 ;  /* 0x000000ffff077224 */ /* 0x000fe400078e0008 */
[----:B------:R-:W-:-:S07]  /*01e0*/  IMAD.MOV.U32 R13, RZ, RZ, RZ ;  /* 0x000000ffff0d7224 */ /* 0x000fce00078e00ff */
.L_x_3:
[----:B------:R-:W-:-:S06]  /*01f0*/  IMAD.WIDE R8, R7, 0x8, R2 ;  /* 0x0000000807087825 */ /* 0x000fcc00078e0202 */
[----:B------:R-:W2:Y:S01]  /*0200*/  LDG.E.64 R8, desc[UR6][R8.64] ;  /* 0x0000000608087981 */ /* 0x000ea2000c1e1b00 */
[----:B0-----:R-:W-:-:S04]  /*0210*/  IMAD.IADD R7, R20, 0x1, R7 ;  /* 0x0000000114077824 */ /* 0x001fc800078e0207 */
[----:B------:R-:W-:-:S05]  /*0220*/  IMAD.SHL.U32 R11, R7, 0x4, RZ ;  /* 0x00000004070b7824 */ /* 0x000fca00078e00ff */
[C---:B------:R-:W-:Y:S02]  /*0230*/  ISETP.GE.AND P0, PT, R11.reuse, R6, PT ;  /* 0x000000060b00720c */ /* 0x040fe40003f06270 */
[----:B------:R-:W-:Y:S02]  /*0240*/  ISETP.LT.AND P1, PT, R11, R12, PT ;  /* 0x0000000c0b00720c */ /* 0x000fe40003f21270 */
[--C-:B--2---:R-:W-:Y:S01]  /*0250*/  SHF.R.U64 R10, R8, 0x10, R9.reuse ;  /* 0x00000010080a7819 */ /* 0x104fe20000001209 */
[----:B------:R-:W-:Y:S01]  /*0260*/  HADD2.F32 R11, -RZ, R8.H0_H0 ;  /* 0x20000008ff0b7230 */ /* 0x000fe20000004100 */
[----:B------:R-:W-:Y:S01]  /*0270*/  SHF.R.U32.HI R18, RZ, 0x10, R9 ;  /* 0x00000010ff127819 */ /* 0x000fe20000011609 */
[----:B------:R-:W-:Y:S02]  /*0280*/  HADD2.F32 R17, -RZ, R9.H0_H0 ;  /* 0x20000009ff117230 */ /* 0x000fe40000004100 */
[----:B------:R-:W-:Y:S01]  /*0290*/  HADD2.F32 R10, -RZ, R10.H0_H0 ;  /* 0x2000000aff0a7230 */ /* 0x000fe20000004100 */
[----:B------:R-:W-:Y:S01]  /*02a0*/  FMNMX.FTZ R16, |R11|, |R16|, !PT ;  /* 0x400000100b107209 */ /* 0x000fe20007810200 */
[----:B------:R-:W-:Y:S01]  /*02b0*/  HADD2.F32 R18, -RZ, R18.H0_H0 ;  /* 0x20000012ff127230 */ /* 0x000fe20000004100 */
[----:B------:R-:W-:-:S02]  /*02c0*/  FMNMX.FTZ R14, |R17|, |R14|, !PT ;  /* 0x4000000e110e7209 */ /* 0x000fc40007810200 */
[----:B------:R-:W-:Y:S02]  /*02d0*/  FMNMX.FTZ R15, |R10|, |R15|, !PT ;  /* 0x4000000f0a0f7209 */ /* 0x000fe40007810200 */
[----:B------:R-:W-:Y:S01]  /*02e0*/  FMNMX.FTZ R13, |R18|, |R13|, !PT ;  /* 0x4000000d120d7209 */ /* 0x000fe20007810200 */
[----:B------:R-:W-:Y:S06]  /*02f0*/  @!P0 BRA P1, `(.L_x_3) ;  /* 0xfffffffc00bc8947 */ /* 0x000fec000083ffff */
.L_x_2:
[----:B------:R-:W-:Y:S05]  /*0300*/  BSYNC B0 ;  /* 0x0000000000007941 */ /* 0x000fea0003800000 */
.L_x_1:
[----:B------:R-:W-:Y:S05]  /*0310*/  BRA `(.L_x_4) ;  /* 0x0000000000b47947 */ /* 0x000fea0003800000 */
.L_x_0:
[----:B------:R-:W-:-:S04]  /*0320*/  ISETP.GT.AND P0, PT, R6, RZ, PT ;  /* 0x000000ff0600720c */ /* 0x000fc80003f04270 */
[----:B------:R-:W-:-:S13]  /*0330*/  ISETP.GT.AND P0, PT, R12, RZ, P0 ;  /* 0x000000ff0c00720c */ /* 0x000fda0000704270 */
[----:B------:R-:W-:Y:S01]  /*0340*/  @!P0 IMAD.MOV.U32 R13, RZ, RZ, RZ ;  /* 0x000000ffff0d8224 */ /* 0x000fe200078e00ff */
[----:B------:R-:W-:Y:S01]  /*0350*/  @!P0 CS2R R14, SRZ ;  /* 0x00000000000e8805 */ /* 0x000fe2000001ff00 */
[----:B------:R-:W-:Y:S01]  /*0360*/  @!P0 IMAD.MOV.U32 R16, RZ, RZ, RZ ;  /* 0x000000ffff108224 */ /* 0x000fe200078e00ff */
[----:B------:R-:W-:Y:S06]  /*0370*/  @!P0 BRA `(.L_x_4) ;  /* 0x00000000009c8947 */ /* 0x000fec0003800000 */
[----:B------:R-:W0:Y:S01]  /*0380*/  S2R R24, SR_TID.X ;  /* 0x0000000000187919 */ /* 0x000e220000002100 */
[----:B------:R-:W1:Y:S01]  /*0390*/  LDC R17, c[0x0][0x210] ;  /* 0x00008400ff117b82 */ /* 0x000e620000000800 */
[----:B------:R-:W-:Y:S01]  /*03a0*/  IMAD.MOV.U32 R13, RZ, RZ, RZ ;  /* 0x000000ffff0d7224 */ /* 0x000fe200078e00ff */
[----:B------:R-:W-:Y:S01]  /*03b0*/  CS2R R14, SRZ ;  /* 0x00000000000e7805 */ /* 0x000fe2000001ff00 */
[----:B------:R-:W-:Y:S01]  /*03c0*/  IMAD.MOV.U32 R16, RZ, RZ, RZ ;  /* 0x000000ffff107224 */ /* 0x000fe200078e00ff */
[----:B------:R-:W-:Y:S01]  /*03d0*/  ULDC UR5, c[0x0][0x0] ;  /* 0x0000000000057ab9 */ /* 0x000fe20000000800 */
[----:B------:R-:W-:-:S05]  /*03e0*/  UMOV UR4, URZ ;  /* 0x0000003f00047c82 */ /* 0x000fca0008000000 */
.L_x_5:
[----:B0-----:R-:W-:-:S04]  /*03f0*/  VIADD R19, R24, UR4 ;  /* 0x0000000418137c36 */ /* 0x001fc80008000000 */
[C---:B------:R-:W-:Y:S01]  /*0400*/  VIADD R11, R19.reuse, UR5 ;  /* 0x00000005130b7c36 */ /* 0x040fe20008000000 */
[----:B-1----:R-:W-:-:S03]  /*0410*/  ISETP.GE.AND P1, PT, R19, R17, PT ;  /* 0x000000111300720c */ /* 0x002fc60003f26270 */
[C---:B------:R-:W-:Y:S01]  /*0420*/  VIADD R7, R11.reuse, UR5 ;  /* 0x000000050b077c36 */ /* 0x040fe20008000000 */
[-C--:B------:R-:W-:Y:S02]  /*0430*/  ISETP.GE.AND P2, PT, R11, R17.reuse, PT ;  /* 0x000000110b00720c */ /* 0x080fe40003f46270 */
[-C--:B------:R-:W-:Y:S01]  /*0440*/  ISETP.GE.OR P1, PT, R19, R12.reuse, P1 ;  /* 0x0000000c1300720c */ /* 0x080fe20000f26670 */
[C---:B------:R-:W-:Y:S01]  /*0450*/  VIADD R9, R7.reuse, UR5 ;  /* 0x0000000507097c36 */ /* 0x040fe20008000000 */
[-C--:B------:R-:W-:Y:S02]  /*0460*/  ISETP.GE.AND P3, PT, R7, R17.reuse, PT ;  /* 0x000000110700720c */ /* 0x080fe40003f66270 */
[-C--:B------:R-:W-:Y:S02]  /*0470*/  ISETP.GE.OR P2, PT, R11, R12.reuse, P2 ;  /* 0x0000000c0b00720c */ /* 0x080fe40001746670 */
[----:B------:R-:W-:Y:S02]  /*0480*/  ISETP.GE.AND P0, PT, R9, R17, PT ;  /* 0x000000110900720c */ /* 0x000fe40003f06270 */
[----:B------:R-:W-:-:S02]  /*0490*/  ISETP.GE.OR P3, PT, R7, R12, P3 ;  /* 0x0000000c0700720c */ /* 0x000fc40001f66670 */
[----:B------:R-:W-:-:S03]  /*04a0*/  ISETP.GE.OR P0, PT, R9, R12, P0 ;  /* 0x0000000c0900720c */ /* 0x000fc60000706670 */
[----:B------:R-:W-:-:S04]  /*04b0*/  @!P1 IMAD.WIDE R18, R19, 0x2, R2 ;  /* 0x0000000213129825 */ /* 0x000fc800078e0202 */
[--C-:B------:R-:W-:Y:S02]  /*04c0*/  @!P2 IMAD.WIDE R10, R11, 0x2, R2.reuse ;  /* 0x000000020b0aa825 */ /* 0x100fe400078e0202 */
[----:B------:R-:W2:Y:S02]  /*04d0*/  @!P1 LDG.E.U16 R18, desc[UR6][R18.64] ;  /* 0x0000000612129981 */ /* 0x000ea4000c1e1500 */
[--C-:B------:R-:W-:Y:S02]  /*04e0*/  @!P3 IMAD.WIDE R6, R7, 0x2, R2.reuse ;  /* 0x000000020706b825 */ /* 0x100fe400078e0202 */
[----:B------:R-:W3:Y:S02]  /*04f0*/  @!P2 LDG.E.U16 R10, desc[UR6][R10.64] ;  /* 0x000000060a0aa981 */ /* 0x000ee4000c1e1500 */
[----:B------:R-:W-:Y:S02]  /*0500*/  @!P0 IMAD.WIDE R8, R9, 0x2, R2 ;  /* 0x0000000209088825 */ /* 0x000fe400078e0202 */
[----:B------:R-:W4:Y:S04]  /*0510*/  @!P3 LDG.E.U16 R6, desc[UR6][R6.64] ;  /* 0x000000060606b981 */ /* 0x000f28000c1e1500 */
[----:B------:R-:W5:Y:S01]  /*0520*/  @!P0 LDG.E.U16 R8, desc[UR6][R8.64] ;  /* 0x0000000608088981 */ /* 0x000f62000c1e1500 */
[----:B------:R-:W-:-:S06]  /*0530*/  ULEA UR4, UR5, UR4, 0x2 ;  /* 0x0000000405047291 */ /* 0x000fcc000f8e103f */
[----:B------:R-:W-:Y:S02]  /*0540*/  ISETP.LE.AND P4, PT, R17, UR4, PT ;  /* 0x0000000411007c0c */ /* 0x000fe4000bf83270 */
[----:B------:R-:W-:Y:S01]  /*0550*/  ISETP.GT.AND P5, PT, R12, UR4, PT ;  /* 0x000000040c007c0c */ /* 0x000fe2000bfa4270 */
[----:B--2---:R-:W-:Y:S02]  /*0560*/  @!P1 HADD2.F32 R21, -RZ, R18.H0_H0 ;  /* 0x20000012ff159230 */ /* 0x004fe40000004100 */
[----:B---3--:R-:W-:Y:S02]  /*0570*/  @!P2 HADD2.F32 R20, -RZ, R10.H0_H0 ;  /* 0x2000000aff14a230 */ /* 0x008fe40000004100 */
[----:B----4-:R-:W-:Y:S02]  /*0580*/  @!P3 HADD2.F32 R23, -RZ, R6.H0_H0 ;  /* 0x20000006ff17b230 */ /* 0x010fe40000004100 */
[----:B-----5:R-:W-:Y:S01]  /*0590*/  @!P0 HADD2.F32 R22, -RZ, R8.H0_H0 ;  /* 0x20000008ff168230 */ /* 0x020fe20000004100 */
[----:B------:R-:W-:-:S02]  /*05a0*/  @!P1 FMNMX.FTZ R16, |R16|, |R21|, !PT ;  /* 0x4000001510109209 */ /* 0x000fc40007810200 */
[----:B------:R-:W-:Y:S02]  /*05b0*/  @!P2 FMNMX.FTZ R15, |R15|, |R20|, !PT ;  /* 0x400000140f0fa209 */ /* 0x000fe40007810200 */
[----:B------:R-:W-:Y:S02]  /*05c0*/  @!P3 FMNMX.FTZ R14, |R14|, |R23|, !PT ;  /* 0x400000170e0eb209 */ /* 0x000fe40007810200 */
[----:B------:R-:W-:Y:S01]  /*05d0*/  @!P0 FMNMX.FTZ R13, |R13|, |R22|, !PT ;  /* 0x400000160d0d8209 */ /* 0x000fe20007810200 */
[----:B------:R-:W-:Y:S06]  /*05e0*/  @!P4 BRA P5, `(.L_x_5) ;  /* 0xfffffffc0080c947 */ /* 0x000fec000283ffff */
.L_x_4:
[----:B------:R-:W-:Y:S01]  /*05f0*/  ULDC UR8, c[0x0][0x0] ;  /* 0x0000000000087ab9 */ /* 0x000fe20000000800 */
[----:B------:R-:W0:Y:S01]  /*0600*/  S2R R3, SR_TID.Y ;  /* 0x0000000000037919 */ /* 0x000e220000002200 */
[----:B------:R-:W1:Y:S01]  /*0610*/  LDC R7, c[0x0][0x4] ;  /* 0x00000100ff077b82 */ /* 0x000e620000000800 */
[----:B------:R-:W-:Y:S01]  /*0620*/  FMNMX.FTZ R16, RZ, |R16|, !PT ;  /* 0x40000010ff107209 */ /* 0x000fe20007810000 */
[----:B------:R-:W-:Y:S01]  /*0630*/  UMOV UR4, 0x400 ;  /* 0x0000040000047882 */ /* 0x000fe20000000000 */
[----:B------:R-:W0:Y:S02]  /*0640*/  S2R R2, SR_TID.X ;  /* 0x0000000000027919 */ /* 0x000e240000002100 */
[----:B------:R-:W-:-:S03]  /*0650*/  FMNMX.FTZ R15, |R16|, |R15|, !PT ;  /* 0x4000000f100f7209 */ /* 0x000fc60007810200 */
[----:B------:R-:W2:Y:S01]  /*0660*/  S2UR UR5, SR_CgaCtaId ;  /* 0x00000000000579c3 */ /* 0x000ea20000008800 */
[----:B------:R-:W-:-:S04]  /*0670*/  FMNMX.FTZ R14, |R15|, |R14|, !PT ;  /* 0x4000000e0f0e7209 */ /* 0x000fc80007810200 */
[----:B------:R-:W-:Y:S01]  /*0680*/  FMNMX.FTZ R13, |R14|, |R13|, !PT ;  /* 0x4000000d0e0d7209 */ /* 0x000fe20007810200 */
[----:B-1----:R-:W-:-:S05]  /*0690*/  IMAD R7, R7, UR8, RZ ;  /* 0x0000000807077c24 */ /* 0x002fca000f8e02ff */
[C---:B------:R-:W-:Y:S02]  /*06a0*/  ISETP.GE.AND P2, PT, R7.reuse, 0x40, PT ;  /* 0x000000400700780c */ /* 0x040fe40003f46270 */
[----:B------:R-:W-:Y:S01]  /*06b0*/  ISETP.GE.AND P0, PT, R7, 0x80, PT ;  /* 0x000000800700780c */ /* 0x000fe20003f06270 */
[----:B--2---:R-:W-:Y:S01]  /*06c0*/  ULEA UR4, UR5, UR4, 0x18 ;  /* 0x0000000405047291 */ /* 0x004fe2000f8ec03f */
[----:B0-----:R-:W-:-:S05]  /*06d0*/  IMAD R3, R3, UR8, R2 ;  /* 0x0000000803037c24 */ /* 0x001fca000f8e0202 */
[C---:B------:R-:W-:Y:S02]  /*06e0*/  LEA R6, R3.reuse, UR4, 0x2 ;  /* 0x0000000403067c11 */ /* 0x040fe4000f8e10ff */
[----:B------:R-:W-:-:S03]  /*06f0*/  ISETP.GT.AND P1, PT, R3, 0x1f, PT ;  /* 0x0000001f0300780c */ /* 0x000fc60003f24270 */
[----:B------:R0:W-:Y:S01]  /*0700*/  @P2 STS [R6], R13 ;  /* 0x0000000d06002388 */ /* 0x0001e20000000800 */
[----:B------:R-:W-:Y:S06]  /*0710*/  @P2 BAR.SYNC.DEFER_BLOCKING 0x0 ;  /* 0x0000000000002b1d */ /* 0x000fec0000010000 */
[----:B------:R-:W-:Y:S05]  /*0720*/  @!P0 BRA `(.L_x_6) ;  /* 0x00000000002c8947 */ /* 0x000fea0003800000 */
.L_x_7:
[----:B------:R-:W-:-:S04]  /*0730*/  SHF.R.S32.HI R10, RZ, 0x1, R7 ;  /* 0x00000001ff0a7819 */ /* 0x000fc80000011407 */
[----:B------:R-:W-:-:S13]  /*0740*/  ISETP.GE.AND P0, PT, R3, R10, PT ;  /* 0x0000000a0300720c */ /* 0x000fda0003f06270 */
[----:B------:R-:W-:Y:S01]  /*0750*/  @!P0 IMAD R9, R10, 0x4, R6 ;  /* 0x000000040a098824 */ /* 0x000fe200078e0206 */
[----:B------:R-:W-:Y:S05]  /*0760*/  @!P0 LDS R8, [R6] ;  /* 0x0000000006088984 */ /* 0x000fea0000000800 */
[----:B------:R-:W1:Y:S02]  /*0770*/  @!P0 LDS R9, [R9] ;  /* 0x0000000009098984 */ /* 0x000e640000000800 */
[----:B-1----:R-:W-:-:S05]  /*0780*/  @!P0 FMNMX.FTZ R11, |R8|, |R9|, !PT ;  /* 0x40000009080b8209 */ /* 0x002fca0007810200 */
[----:B------:R1:W-:Y:S01]  /*0790*/  @!P0 STS [R6], R11 ;  /* 0x0000000b06008388 */ /* 0x0003e20000000800 */
[----:B------:R-:W-:Y:S01]  /*07a0*/  BAR.SYNC.DEFER_BLOCKING 0x0 ;  /* 0x0000000000007b1d */ /* 0x000fe20000010000 */
[----:B------:R-:W-:Y:S01]  /*07b0*/  ISETP.GT.AND P0, PT, R7, 0xff, PT ;  /* 0x000000ff0700780c */ /* 0x000fe20003f04270 */
[----:B------:R-:W-:-:S12]  /*07c0*/  IMAD.MOV.U32 R7, RZ, RZ, R10 ;  /* 0x000000ffff077224 */ /* 0x000fd800078e000a */
[----:B-1----:R-:W-:Y:S05]  /*07d0*/  @P0 BRA `(.L_x_7) ;  /* 0xfffffffc00d40947 */ /* 0x002fea000383ffff */
.L_x_6:
[----:B------:R-:W-:Y:S04]  /*07e0*/  BSSY B0, `(.L_x_8) ;  /* 0x0000011000007945 */ /* 0x000fe80003800000 */
[----:B------:R-:W-:Y:S05]  /*07f0*/  @P1 BRA `(.L_x_9) ;  /* 0x00000000003c1947 */ /* 0x000fea0003800000 */
[----:B------:R-:W-:Y:S01]  /*0800*/  @P2 LDS R3, [R6] ;  /* 0x0000000006032984 */ /* 0x000fe20000000800 */
[----:B------:R-:W-:-:S03]  /*0810*/  UMOV UR4, 0xffffffff ;  /* 0xffffffff00047882 */ /* 0x000fc60000000000 */
[----:B------:R-:W0:Y:S02]  /*0820*/  @P2 LDS R8, [R6+0x80] ;  /* 0x0000800006082984 */ /* 0x000e240000000800 */
[----:B0-----:R-:W-:Y:S01]  /*0830*/  @P2 FMNMX.FTZ R13, |R3|, |R8|, !PT ;  /* 0x40000008030d2209 */ /* 0x001fe20007810200 */
[----:B------:R-:W-:Y:S06]  /*0840*/  BRA.DIV UR4, `(.L_x_10) ;  /* 0x00000002048c7947 */ /* 0x000fec000b800000 */
[----:B------:R-:W0:Y:S02]  /*0850*/  SHFL.DOWN PT, R6, R13, 0x10, 0x1f ;  /* 0x0a001f000d067f89 */ /* 0x000e2400000e0000 */
[----:B0-----:R-:W-:-:S05]  /*0860*/  FMNMX.FTZ R6, |R6|, |R13|, !PT ;  /* 0x4000000d06067209 */ /* 0x001fca0007810200 */
[----:B------:R-:W0:Y:S02]  /*0870*/  SHFL.DOWN PT, R3, R6, 0x8, 0x1f ;  /* 0x09001f0006037f89 */ /* 0x000e2400000e0000 */
[----:B0-----:R-:W-:-:S05]  /*0880*/  FMNMX.FTZ R3, |R6|, |R3|, !PT ;  /* 0x4000000306037209 */ /* 0x001fca0007810200 */
[----:B------:R-:W0:Y:S02]  /*0890*/  SHFL.DOWN PT, R8, R3, 0x4, 0x1f ;  /* 0x08801f0003087f89 */ /* 0x000e2400000e0000 */
[----:B0-----:R-:W-:-:S05]  /*08a0*/  FMNMX.FTZ R8, |R3|, |R8|, !PT ;  /* 0x4000000803087209 */ /* 0x001fca0007810200 */
[----:B------:R-:W0:Y:S02]  /*08b0*/  SHFL.DOWN PT, R7, R8, 0x2, 0x1f ;  /* 0x08401f0008077f89 */ /* 0x000e2400000e0000 */
[----:B0-----:R-:W-:-:S05]  /*08c0*/  FMNMX.FTZ R7, |R8|, |R7|, !PT ;  /* 0x4000000708077209 */ /* 0x001fca0007810200 */
[----:B------:R0:W1:Y:S02]  /*08d0*/  SHFL.DOWN PT, R10, R7, 0x1, 0x1f ;  /* 0x08201f00070a7f89 */ /* 0x00006400000e0000 */
.L_x_16:
[----:B-1----:R-:W-:-:S07]  /*08e0*/  FMNMX.FTZ R13, |R7|, |R10|, !PT ;  /* 0x4000000a070d7209 */ /* 0x002fce0007810200 */
.L_x_9:
[----:B------:R-:W-:Y:S05]  /*08f0*/  BSYNC B0 ;  /* 0x0000000000007941 */ /* 0x000fea0003800000 */
.L_x_8:
[----:B------:R-:W-:-:S13]  /*0900*/  ISETP.NE.AND P0, PT, R2, RZ, PT ;  /* 0x000000ff0200720c */ /* 0x000fda0003f05270 */
[----:B------:R-:W-:Y:S05]  /*0910*/  @P0 EXIT ;  /* 0x000000000000094d */ /* 0x000fea0003800000 */
[----:B------:R-:W-:Y:S01]  /*0920*/  FSETP.GEU.FTZ.AND P0, PT, |R13|, +INF , PT ;  /* 0x7f8000000d00780b */ /* 0x000fe20003f1e200 */
[----:B0-----:R-:W0:Y:S01]  /*0930*/  LDC.64 R6, c[0x0][0xf50] ;  /* 0x0003d400ff067b82 */ /* 0x001e220000000a00 */
[----:B------:R-:W-:-:S11]  /*0940*/  ULDC.U8 UR4, c[0x0][0xf60] ;  /* 0x0003d80000047ab9 */ /* 0x000fd60000000000 */
[----:B------:R-:W1:Y:S01]  /*0950*/  @P0 LDC.64 R2, c[0x0][0x218] ;  /* 0x00008600ff020b82 */ /* 0x000e620000000a00 */
[----:B------:R-:W-:Y:S01]  /*0960*/  @P0 IMAD.MOV.U32 R11, RZ, RZ, 0x1 ;  /* 0x00000001ff0b0424 */ /* 0x000fe200078e00ff */
[----:B0-----:R-:W-:-:S04]  /*0970*/  LEA R6, P1, R0, R6, 0x2 ;  /* 0x0000000600067211 */ /* 0x001fc800078210ff */
[----:B------:R-:W-:Y:S01]  /*0980*/  LEA.HI.X R7, R0, R7, RZ, 0x2, P1 ;  /* 0x0000000700077211 */ /* 0x000fe200008f14ff */
[----:B-1----:R0:W-:Y:S04]  /*0990*/  @P0 STG.E.STRONG.SYS desc[UR6][R2.64], R11 ;  /* 0x0000000b02000986 */ /* 0x0021e8000c115906 */
[----:B------:R-:W2:Y:S01]  /*09a0*/  LDG.E R0, desc[UR6][R6.64] ;  /* 0x0000000606007981 */ /* 0x000ea2000c1e1900 */
[----:B------:R-:W-:-:S06]  /*09b0*/  UPRMT UR4, UR4, 0x8880, URZ ;  /* 0x0000888004047896 */ /* 0x000fcc000800003f */
[----:B------:R-:W-:Y:S02]  /*09c0*/  ISETP.NE.AND P0, PT, RZ, UR4, PT ;  /* 0x00000004ff007c0c */ /* 0x000fe4000bf05270 */
[----:B--2---:R-:W-:-:S05]  /*09d0*/  FMNMX.FTZ R9, |R13|, |R0|, !PT ;  /* 0x400000000d097209 */ /* 0x004fca0007810200 */
[----:B------:R0:W-:Y:S06]  /*09e0*/  STG.E desc[UR6][R6.64], R9 ;  /* 0x0000000906007986 */ /* 0x0001ec000c101906 */
[----:B------:R-:W-:Y:S05]  /*09f0*/  @!P0 EXIT ;  /* 0x000000000000894d */ /* 0x000fea0003800000 */
[----:B0-----:R-:W0:Y:S01]  /*0a00*/  LDC.64 R2, c[0x0][0xf58] ;  /* 0x0003d600ff027b82 */ /* 0x001e220000000a00 */
[----:B------:R-:W-:Y:S02]  /*0a10*/  ULDC UR4, c[0x0][0xf40] ;  /* 0x0003d00000047ab9 */ /* 0x000fe40000000800 */
[----:B------:R-:W-:Y:S01]  /*0a20*/  VIADD R4, R4, UR4 ;  /* 0x0000000404047c36 */ /* 0x000fe20008000000 */
[----:B------:R-:W-:-:S03]  /*0a30*/  ULDC UR4, c[0x0][0xf64] ;  /* 0x0003d90000047ab9 */ /* 0x000fc60000000800 */
[----:B------:R-:W-:-:S04]  /*0a40*/  IMAD R5, R4, UR4, R5 ;  /* 0x0000000404057c24 */ /* 0x000fc8000f8e0205 */
[----:B0-----:R-:W-:-:S05]  /*0a50*/  IMAD.WIDE R2, R5, 0x4, R2 ;  /* 0x0000000405027825 */ /* 0x001fca00078e0202 */
[----:B------:R-:W-:Y:S01]  /*0a60*/  STG.E desc[UR6][R2.64], R13 ;  /* 0x0000000d02007986 */ /* 0x000fe2000c101906 */
[----:B------:R-:W-:Y:S05]  /*0a70*/  EXIT ;  /* 0x000000000000794d */ /* 0x000fea0003800000 */
.L_x_10:
[----:B------:R-:W-:Y:S02]  /*0a80*/  IMAD.MOV.U32 R12, RZ, RZ, R13 ;  /* 0x000000ffff0c7224 */ /* 0x000fe400078e000d */
[----:B------:R-:W-:Y:S02]  /*0a90*/  IMAD.MOV.U32 R11, RZ, RZ, 0x10 ;  /* 0x00000010ff0b7424 */ /* 0x000fe400078e00ff */
[----:B------:R-:W-:Y:S02]  /*0aa0*/  IMAD.MOV.U32 R14, RZ, RZ, 0x1f ;  /* 0x0000001fff0e7424 */ /* 0x000fe400078e00ff */
[----:B------:R-:W-:-:S07]  /*0ab0*/  IMAD.MOV.U32 R9, RZ, RZ, -0x1 ;  /* 0xffffffffff097424 */ /* 0x000fce00078e00ff */
[----:B------:R-:W-:Y:S05]  /*0ac0*/  WARPSYNC.COLLECTIVE R9, `(.L_x_11) ;  /* 0x0000000009087348 */ /* 0x000fea0003c00000 */
[----:B------:R0:W1:Y:S02]  /*0ad0*/  SHFL.DOWN P0, R10, R12, R11, R14 ;  /* 0x0800000b0c0a7389 */ /* 0x000064000000000e */
[----:B01----:R-:W-:Y:S01]  /*0ae0*/  ENDCOLLECTIVE ;  /* 0x000000000000791b */ /* 0x003fe20003800000 */
.L_x_11:
[----:B------:R-:W-:Y:S02]  /*0af0*/  IMAD.MOV.U32 R11, RZ, RZ, 0x8 ;  /* 0x00000008ff0b7424 */ /* 0x000fe400078e00ff */
[----:B------:R-:W-:-:S05]  /*0b00*/  IMAD.MOV.U32 R6, RZ, RZ, R10 ;  /* 0x000000ffff067224 */ /* 0x000fca00078e000a */
[----:B------:R-:W-:-:S05]  /*0b10*/  FMNMX.FTZ R6, |R6|, |R13|, !PT ;  /* 0x4000000d06067209 */ /* 0x000fca0007810200 */
[----:B------:R-:W-:-:S07]  /*0b20*/  IMAD.MOV.U32 R12, RZ, RZ, R6 ;  /* 0x000000ffff0c7224 */ /* 0x000fce00078e0006 */
[----:B------:R-:W-:Y:S05]  /*0b30*/  WARPSYNC.COLLECTIVE R9, `(.L_x_12) ;  /* 0x0000000009087348 */ /* 0x000fea0003c00000 */
[----:B------:R0:W1:Y:S02]  /*0b40*/  SHFL.DOWN P0, R10, R12, R11, R14 ;  /* 0x0800000b0c0a7389 */ /* 0x000064000000000e */
[----:B01----:R-:W-:Y:S01]  /*0b50*/  ENDCOLLECTIVE ;  /* 0x000000000000791b */ /* 0x003fe20003800000 */
.L_x_12:
[----:B------:R-:W-:Y:S02]  /*0b60*/  IMAD.MOV.U32 R11, RZ, RZ, 0x4 ;  /* 0x00000004ff0b7424 */ /* 0x000fe400078e00ff */
[----:B------:R-:W-:-:S05]  /*0b70*/  IMAD.MOV.U32 R3, RZ, RZ, R10 ;  /* 0x000000ffff037224 */ /* 0x000fca00078e000a */
[----:B------:R-:W-:-:S05]  /*0b80*/  FMNMX.FTZ R3, |R6|, |R3|, !PT ;  /* 0x4000000306037209 */ /* 0x000fca0007810200 */
[----:B------:R-:W-:-:S07]  /*0b90*/  IMAD.MOV.U32 R12, RZ, RZ, R3 ;  /* 0x000000ffff0c7224 */ /* 0x000fce00078e0003 */
[----:B------:R-:W-:Y:S05]  /*0ba0*/  WARPSYNC.COLLECTIVE R9, `(.L_x_13) ;  /* 0x0000000009087348 */ /* 0x000fea0003c00000 */
[----:B------:R0:W1:Y:S02]  /*0bb0*/  SHFL.DOWN P0, R10, R12, R11, R14 ;  /* 0x0800000b0c0a7389 */ /* 0x000064000000000e */
[----:B01----:R-:W-:Y:S01]  /*0bc0*/  ENDCOLLECTIVE ;  /* 0x000000000000791b */ /* 0x003fe20003800000 */
.L_x_13:
[----:B------:R-:W-:Y:S02]  /*0bd0*/  IMAD.MOV.U32 R11, RZ, RZ, 0x2 ;  /* 0x00000002ff0b7424 */ /* 0x000fe400078e00ff */
[----:B------:R-:W-:-:S05]  /*0be0*/  IMAD.MOV.U32 R8, RZ, RZ, R10 ;  /* 0x000000ffff087224 */ /* 0x000fca00078e000a */
[----:B------:R-:W-:-:S05]  /*0bf0*/  FMNMX.FTZ R8, |R3|, |R8|, !PT ;  /* 0x4000000803087209 */ /* 0x000fca0007810200 */
[----:B------:R-:W-:-:S07]  /*0c00*/  IMAD.MOV.U32 R12, RZ, RZ, R8 ;  /* 0x000000ffff0c7224 */ /* 0x000fce00078e0008 */
[----:B------:R-:W-:Y:S05]  /*0c10*/  WARPSYNC.COLLECTIVE R9, `(.L_x_14) ;  /* 0x0000000009087348 */ /* 0x000fea0003c00000 */
[----:B------:R0:W1:Y:S02]  /*0c20*/  SHFL.DOWN P0, R10, R12, R11, R14 ;  /* 0x0800000b0c0a7389 */ /* 0x000064000000000e */
[----:B01----:R-:W-:Y:S01]  /*0c30*/  ENDCOLLECTIVE ;  /* 0x000000000000791b */ /* 0x003fe20003800000 */
.L_x_14:
[----:B------:R-:W-:Y:S02]  /*0c40*/  IMAD.MOV.U32 R11, RZ, RZ, 0x1 ;  /* 0x00000001ff0b7424 */ /* 0x000fe400078e00ff */
[----:B------:R-:W-:-:S05]  /*0c50*/  IMAD.MOV.U32 R7, RZ, RZ, R10 ;  /* 0x000000ffff077224 */ /* 0x000fca00078e000a */
[----:B------:R-:W-:-:S05]  /*0c60*/  FMNMX.FTZ R7, |R8|, |R7|, !PT ;  /* 0x4000000708077209 */ /* 0x000fca0007810200 */
[----:B------:R-:W-:-:S07]  /*0c70*/  IMAD.MOV.U32 R12, RZ, RZ, R7 ;  /* 0x000000ffff0c7224 */ /* 0x000fce00078e0007 */
[----:B------:R-:W-:Y:S05]  /*0c80*/  WARPSYNC.COLLECTIVE R9, `(.L_x_15) ;  /* 0x0000000009087348 */ /* 0x000fea0003c00000 */
[----:B------:R0:W1:Y:S02]  /*0c90*/  SHFL.DOWN P0, R10, R12, R11, R14 ;  /* 0x0800000b0c0a7389 */ /* 0x000064000000000e */
[----:B01----:R-:W-:Y:S01]  /*0ca0*/  ENDCOLLECTIVE ;  /* 0x000000000000791b */ /* 0x003fe20003800000 */
.L_x_15:
[----:B------:R-:W-:Y:S05]  /*0cb0*/  BRA `(.L_x_16) ;  /* 0xfffffffc00087947 */ /* 0x000fea000383ffff */
.L_x_17:
[----:B------:R-:W-:-:S00]  /*0cc0*/  BRA `(.L_x_17) ;  /* 0xfffffffc00fc7947 */ /* 0x000fc0000383ffff */
[----:B------:R-:W-:-:S00]  /*0cd0*/  NOP ;  /* 0x0000000000007918 */ /* 0x000fc00000000000 */
        /* <DEDUP_REMOVED lines=10> */
.L_x_218:


//--------------------- .text._Z25multi_tensor_apply_kernelI18TensorListMetadataILi1EE14MaxNormFunctorIfEJPfS4_biEEvlPViT_T0_DpT1_ --------------------------
	.section	.text._Z25multi_tensor_apply_kernelI18TensorListMetadataILi1EE14MaxNormFunctorIfEJPfS4_biEEvlPViT_T0_DpT1_,"ax",@progbits
	.align	128
        .global         _Z25multi_tensor_apply_kernelI18TensorListMetadataILi1EE14MaxNormFunctorIfEJPfS4_biEEvlPViT_T0_DpT1_
        .type           _Z25multi_tensor_apply_kernelI18TensorListMetadataILi1EE14MaxNormFunctorIfEJPfS4_biEEvlPViT_T0_DpT1_,@function
        .size           _Z25multi_tensor_apply_kernelI18TensorListMetadataILi1EE14MaxNormFunctorIfEJPfS4_biEEvlPViT_T0_DpT1_,(.L_x_219 - _Z25multi_tensor_apply_kernelI18TensorListMetadataILi1EE14MaxNormFunctorIfEJPfS4_biEEvlPViT_T0_DpT1_)
        .other          _Z25multi_tensor_apply_kernelI18TensorListMetadataILi1EE14MaxNormFunctorIfEJPfS4_biEEvlPViT_T0_DpT1_,@"STO_CUDA_ENTRY STV_DEFAULT"
_Z25multi_tensor_apply_kernelI18TensorListMetadataILi1EE14MaxNormFunctorIfEJPfS4_biEEvlPViT_T0_DpT1_:
.text._Z25multi_tensor_apply_kernelI18TensorListMetadataILi1EE14MaxNormFunctorIfEJPfS4_biEEvlPViT_T0_DpT1_:
        /* <DEDUP_REMOVED lines=21> */
[----:B------:R-:W-:Y:S02]  /*0150*/  IMAD.MOV.U32 R17, RZ, RZ, RZ ;  /* 0x000000ffff117224 */ /* 0x000fe400078e00ff */
[----:B------:R-:W-:Y:S02]  /*0160*/  IMAD.MOV.U32 R11, RZ, RZ, RZ ;  /* 0x000000ffff0b7224 */ /* 0x000fe400078e00ff */
[----:B------:R-:W-:Y:S02]  /*0170*/  IMAD.MOV.U32 R13, RZ, RZ, RZ ;  /* 0x000000ffff0d7224 */ /* 0x000fe400078e00ff */
[----:B------:R-:W-:Y:S02]  /*0180*/  IMAD.MOV.U32 R15, RZ, RZ, RZ ;  /* 0x000000ffff0f7224 */ /* 0x000fe400078e00ff */
[----:B0-----:R-:W-:-:S05]  /*0190*/  IMAD.SHL.U32 R4, R21, 0x4, RZ ;  /* 0x0000000415047824 */ /* 0x001fca00078e00ff */
[----:B------:R-:W-:-:S04]  /*01a0*/  ISETP.GE.AND P0, PT, R4, R19, PT ;  /* 0x000000130400720c */ /* 0x000fc80003f06270 */
[----:B------:R-:W-:-:S13]  /*01b0*/  ISETP.GE.OR P0, PT, R4, R10, P0 ;  /* 0x0000000a0400720c */ /* 0x000fda0000706670 */
[----:B------:R-:W-:Y:S05]  /*01c0*/  @P0 BRA `(.L_x_20) ;  /* 0x0000000000340947 */ /* 0x000fea0003800000 */
[----:B------:R-:W0:Y:S01]  /*01d0*/  LDC R14, c[0x0][RZ] ;  /* 0x00000000ff0e7b82 */ /* 0x000e220000000800 */
[----:B------:R-:W-:-:S07]  /*01e0*/  IMAD.MOV.U32 R17, RZ, RZ, RZ ;  /* 0x000000ffff117224 */ /* 0x000fce00078e00ff */
.L_x_21:
[----:B------:R-:W-:-:S06]  /*01f0*/  IMAD.WIDE R4, R21, 0x10, R2 ;  /* 0x0000001015047825 */ /* 0x000fcc00078e0202 */
[----:B------:R-:W2:Y:S01]  /*0200*/  LDG.E.128 R4, desc[UR6][R4.64] ;  /* 0x0000000604047981 */ /* 0x000ea2000c1e1d00 */
[----:B0-----:R-:W-:-:S04]  /*0210*/  IMAD.IADD R21, R14, 0x1, R21 ;  /* 0x000000010e157824 */ /* 0x001fc800078e0215 */
[----:B------:R-:W-:-:S05]  /*0220*/  IMAD.SHL.U32 R12, R21, 0x4, RZ ;  /* 0x00000004150c7824 */ /* 0x000fca00078e00ff */
[C---:B------:R-:W-:Y:S02]  /*0230*/  ISETP.GE.AND P0, PT, R12.reuse, R19, PT ;  /* 0x000000130c00720c */ /* 0x040fe40003f06270 */
[----:B------:R-:W-:Y:S02]  /*0240*/  ISETP.LT.AND P1, PT, R12, R10, PT ;  /* 0x0000000a0c00720c */ /* 0x000fe40003f21270 */
[----:B--2---:R-:W-:Y:S02]  /*0250*/  FMNMX.FTZ R15, |R4|, |R15|, !PT ;  /* 0x4000000f040f7209 */ /* 0x004fe40007810200 */
[----:B------:R-:W-:Y:S02]  /*0260*/  FMNMX.FTZ R13, |R5|, |R13|, !PT ;  /* 0x4000000d050d7209 */ /* 0x000fe40007810200 */
[----:B------:R-:W-:Y:S02]  /*0270*/  FMNMX.FTZ R11, |R6|, |R11|, !PT ;  /* 0x4000000b060b7209 */ /* 0x000fe40007810200 */
[----:B------:R-:W-:-:S05]  /*0280*/  FMNMX.FTZ R17, |R7|, |R17|, !PT ;  /* 0x4000001107117209 */ /* 0x000fca0007810200 */
[----:B------:R-:W-:Y:S05]  /*0290*/  @!P0 BRA P1, `(.L_x_21) ;  /* 0xfffffffc00d48947 */ /* 0x000fea000083ffff */
.L_x_20:
[----:B------:R-:W-:Y:S05]  /*02a0*/  BSYNC B0 ;  /* 0x0000000000007941 */ /* 0x000fea0003800000 */
.L_x_19:
[----:B------:R-:W-:Y:S05]  /*02b0*/  BRA `(.L_x_22) ;  /* 0x0000000000ac7947 */ /* 0x000fea0003800000 */
.L_x_18:
[----:B------:R-:W-:-:S04]  /*02c0*/  ISETP.GT.AND P0, PT, R19, RZ, PT ;  /* 0x000000ff1300720c */ /* 0x000fc80003f04270 */
[----:B------:R-:W-:-:S13]  /*02d0*/  ISETP.GT.AND P0, PT, R10, RZ, P0 ;  /* 0x000000ff0a00720c */ /* 0x000fda0000704270 */
[----:B------:R-:W-:Y:S02]  /*02e0*/  @!P0 IMAD.MOV.U32 R17, RZ, RZ, RZ ;  /* 0x000000ffff118224 */ /* 0x000fe400078e00ff */
[----:B------:R-:W-:Y:S02]  /*02f0*/  @!P0 IMAD.MOV.U32 R11, RZ, RZ, RZ ;  /* 0x000000ffff0b8224 */ /* 0x000fe400078e00ff */
[----:B------:R-:W-:Y:S02]  /*0300*/  @!P0 IMAD.MOV.U32 R13, RZ, RZ, RZ ;  /* 0x000000ffff0d8224 */ /* 0x000fe400078e00ff */
[----:B------:R-:W-:Y:S01]  /*0310*/  @!P0 IMAD.MOV.U32 R15, RZ, RZ, RZ ;  /* 0x000000ffff0f8224 */ /* 0x000fe200078e00ff */
[----:B------:R-:W-:Y:S06]  /*0320*/  @!P0 BRA `(.L_x_22) ;  /* 0x0000000000908947 */ /* 0x000fec0003800000 */
[----:B------:R-:W0:Y:S01]  /*0330*/  S2R R14, SR_TID.X ;  /* 0x00000000000e7919 */ /* 0x000e220000002100 */
[----:B------:R-:W1:Y:S01]  /*0340*/  LDC R12, c[0x0][0x210] ;  /* 0x00008400ff0c7b82 */ /* 0x000e620000000800 */
[----:B------:R-:W-:Y:S01]  /*0350*/  IMAD.MOV.U32 R17, RZ, RZ, RZ ;  /* 0x000000ffff117224 */ /* 0x000fe200078e00ff */
[----:B------:R-:W-:Y:S01]  /*0360*/  ULDC UR5, c[0x0][0x0] ;  /* 0x0000000000057ab9 */ /* 0x000fe20000000800 */
[----:B------:R-:W-:Y:S01]  /*0370*/  IMAD.MOV.U32 R11, RZ, RZ, RZ ;  /* 0x000000ffff0b7224 */ /* 0x000fe200078e00ff */
[----:B------:R-:W-:Y:S01]  /*0380*/  UMOV UR4, URZ ;  /* 0x0000003f00047c82 */ /* 0x000fe20008000000 */
[----:B------:R-:W-:Y:S02]  /*0390*/  IMAD.MOV.U32 R13, RZ, RZ, RZ ;  /* 0x000000ffff0d7224 */ /* 0x000fe400078e00ff */
[----:B------:R-:W-:-:S07]  /*03a0*/  IMAD.MOV.U32 R15, RZ, RZ, RZ ;  /* 0x000000ffff0f7224 */ /* 0x000fce00078e00ff */
.L_x_23:
[----:B0-----:R-:W-:-:S04]  /*03b0*/  VIADD R19, R14, UR4 ;  /* 0x000000040e137c36 */ /* 0x001fc80008000000 */
[C---:B------:R-:W-:Y:S01]  /*03c0*/  VIADD R21, R19.reuse, UR5 ;  /* 0x0000000513157c36 */ /* 0x040fe20008000000 */
[----:B-1----:R-:W-:-:S03]  /*03d0*/  ISETP.GE.AND P1, PT, R19, R12, PT ;  /* 0x0000000c1300720c */ /* 0x002fc60003f26270 */
[C---:B------:R-:W-:Y:S01]  /*03e0*/  VIADD R7, R21.reuse, UR5 ;  /* 0x0000000515077c36 */ /* 0x040fe20008000000 */
[----:B------:R-:W-:Y:S02]  /*03f0*/  ISETP.GE.AND P2, PT, R21, R12, PT ;  /* 0x0000000c1500720c */ /* 0x000fe40003f46270 */
[----:B------:R-:W-:Y:S01]  /*0400*/  ISETP.GE.OR P1, PT, R19, R10, P1 ;  /* 0x0000000a1300720c */ /* 0x000fe20000f26670 */
[C---:B------:R-:W-:Y:S01]  /*0410*/  VIADD R5, R7.reuse, UR5 ;  /* 0x0000000507057c36 */ /* 0x040fe20008000000 */
[----:B------:R-:W-:Y:S02]  /*0420*/  ISETP.GE.AND P3, PT, R7, R12, PT ;  /* 0x0000000c0700720c */ /* 0x000fe40003f66270 */
[----:B------:R-:W-:Y:S02]  /*0430*/  ISETP.GE.OR P2, PT, R21, R10, P2 ;  /* 0x0000000a1500720c */ /* 0x000fe40001746670 */
[----:B------:R-:W-:Y:S02]  /*0440*/  ISETP.GE.AND P0, PT, R5, R12, PT ;  /* 0x0000000c0500720c */ /* 0x000fe40003f06270 */
[----:B------:R-:W-:-:S02]  /*0450*/  ISETP.GE.OR P3, PT, R7, R10, P3 ;  /* 0x0000000a0700720c */ /* 0x000fc40001f66670 */
[----:B------:R-:W-:-:S03]  /*0460*/  ISETP.GE.OR P0, PT, R5, R10, P0 ;  /* 0x0000000a0500720c */ /* 0x000fc60000706670 */
[----:B------:R-:W-:-:S04]  /*0470*/  @!P1 IMAD.WIDE R18, R19, 0x4, R2 ;  /* 0x0000000413129825 */ /* 0x000fc800078e0202 */
[--C-:B------:R-:W-:Y:S02]  /*0480*/  @!P2 IMAD.WIDE R20, R21, 0x4, R2.reuse ;  /* 0x000000041514a825 */ /* 0x100fe400078e0202 */
[----:B------:R-:W2:Y:S02]  /*0490*/  @!P1 LDG.E R18, desc[UR6][R18.64] ;  /* 0x0000000612129981 */ /* 0x000ea4000c1e1900 */
[--C-:B------:R-:W-:Y:S02]  /*04a0*/  @!P3 IMAD.WIDE R6, R7, 0x4, R2.reuse ;  /* 0x000000040706b825 */ /* 0x100fe400078e0202 */
[----:B------:R-:W3:Y:S02]  /*04b0*/  @!P2 LDG.E R20, desc[UR6][R20.64] ;  /* 0x000000061414a981 */ /* 0x000ee4000c1e1900 */
[----:B------:R-:W-:Y:S02]  /*04c0*/  @!P0 IMAD.WIDE R4, R5, 0x4, R2 ;  /* 0x0000000405048825 */ /* 0x000fe400078e0202 */
[----:B------:R-:W4:Y:S04]  /*04d0*/  @!P3 LDG.E R6, desc[UR6][R6.64] ;  /* 0x000000060606b981 */ /* 0x000f28000c1e1900 */
[----:B------:R-:W5:Y:S01]  /*04e0*/  @!P0 LDG.E R4, desc[UR6][R4.64] ;  /* 0x0000000604048981 */ /* 0x000f62000c1e1900 */
[----:B------:R-:W-:-:S06]  /*04f0*/  ULEA UR4, UR5, UR4, 0x2 ;  /* 0x0000000405047291 */ /* 0x000fcc000f8e103f */
[----:B------:R-:W-:Y:S02]  /*0500*/  ISETP.LE.AND P4, PT, R12, UR4, PT ;  /* 0x000000040c007c0c */ /* 0x000fe4000bf83270 */
[----:B------:R-:W-:Y:S02]  /*0510*/  ISETP.GT.AND P5, PT, R10, UR4, PT ;  /* 0x000000040a007c0c */ /* 0x000fe4000bfa4270 */
[----:B--2---:R-:W-:Y:S02]  /*0520*/  @!P1 FMNMX.FTZ R15, |R15|, |R18|, !PT ;  /* 0x400000120f0f9209 */ /* 0x004fe40007810200 */
[----:B---3--:R-:W-:Y:S02]  /*0530*/  @!P2 FMNMX.FTZ R13, |R13|, |R20|, !PT ;  /* 0x400000140d0da209 */ /* 0x008fe40007810200 */
[----:B----4-:R-:W-:Y:S02]  /*0540*/  @!P3 FMNMX.FTZ R11, |R11|, |R6|, !PT ;  /* 0x400000060b0bb209 */ /* 0x010fe40007810200 */
[----:B-----5:R-:W-:-:S05]  /*0550*/  @!P0 FMNMX.FTZ R17, |R17|, |R4|, !PT ;  /* 0x4000000411118209 */ /* 0x020fca0007810200 */
[----:B------:R-:W-:Y:S05]  /*0560*/  @!P4 BRA P5, `(.L_x_23) ;  /* 0xfffffffc0090c947 */ /* 0x000fea000283ffff */
.L_x_22:
        /* <DEDUP_REMOVED lines=20> */
.L_x_25:
        /* <DEDUP_REMOVED lines=11> */
.L_x_24:
        /* <DEDUP_REMOVED lines=16> */
.L_x_34:
[----:B-1----:R-:W-:-:S07]  /*0860*/  FMNMX.FTZ R13, |R10|, |R7|, !PT ;  /* 0x400000070a0d7209 */ /* 0x002fce0007810200 */
.L_x_27:
[----:B------:R-:W-:Y:S05]  /*0870*/  BSYNC B0 ;  /* 0x0000000000007941 */ /* 0x000fea0003800000 */
.L_x_26:
        /* <DEDUP_REMOVED lines=24> */
.L_x_28:
[----:B------:R-:W-:Y:S02]  /*0a00*/  IMAD.MOV.U32 R12, RZ, RZ, 0x10 ;  /* 0x00000010ff0c7424 */ /* 0x000fe400078e00ff */
[----:B------:R-:W-:Y:S02]  /*0a10*/  IMAD.MOV.U32 R13, RZ, RZ, 0x1f ;  /* 0x0000001fff0d7424 */ /* 0x000fe400078e00ff */
[----:B------:R-:W-:-:S07]  /*0a20*/  IMAD.MOV.U32 R11, RZ, RZ, -0x1 ;  /* 0xffffffffff0b7424 */ /* 0x000fce00078e00ff */
[----:B------:R-:W-:Y:S05]  /*0a30*/  WARPSYNC.COLLECTIVE R11, `(.L_x_29) ;  /* 0x000000000b087348 */ /* 0x000fea0003c00000 */
[----:B------:R0:W1:Y:S02]  /*0a40*/  SHFL.DOWN P0, R7, R4, R12, R13 ;  /* 0x0800000c04077389 */ /* 0x000064000000000d */
[----:B01----:R-:W-:Y:S01]  /*0a50*/  ENDCOLLECTIVE ;  /* 0x000000000000791b */ /* 0x003fe20003800000 */
.L_x_29:
[----:B------:R-:W-:Y:S02]  /*0a60*/  IMAD.MOV.U32 R12, RZ, RZ, 0x8 ;  /* 0x00000008ff0c7424 */ /* 0x000fe400078e00ff */
[----:B------:R-:W-:-:S05]  /*0a70*/  IMAD.MOV.U32 R3, RZ, RZ, R7 ;  /* 0x000000ffff037224 */ /* 0x000fca00078e0007 */
[----:B------:R-:W-:-:S05]  /*0a80*/  FMNMX.FTZ R3, |R3|, |R4|, !PT ;  /* 0x4000000403037209 */ /* 0x000fca0007810200 */
[----:B------:R-:W-:-:S07]  /*0a90*/  IMAD.MOV.U32 R4, RZ, RZ, R3 ;  /* 0x000000ffff047224 */ /* 0x000fce00078e0003 */
[----:B------:R-:W-:Y:S05]  /*0aa0*/  WARPSYNC.COLLECTIVE R11, `(.L_x_30) ;  /* 0x000000000b087348 */ /* 0x000fea0003c00000 */
[----:B------:R0:W1:Y:S02]  /*0ab0*/  SHFL.DOWN P0, R7, R4, R12, R13 ;  /* 0x0800000c04077389 */ /* 0x000064000000000d */
[----:B01----:R-:W-:Y:S01]  /*0ac0*/  ENDCOLLECTIVE ;  /* 0x000000000000791b */ /* 0x003fe20003800000 */
.L_x_30:
[----:B------:R-:W-:Y:S02]  /*0ad0*/  IMAD.MOV.U32 R12, RZ, RZ, 0x4 ;  /* 0x00000004ff0c7424 */ /* 0x000fe400078e00ff */
[----:B------:R-:W-:-:S05]  /*0ae0*/  IMAD.MOV.U32 R6, RZ, RZ, R7 ;  /* 0x000000ffff067224 */ /* 0x000fca00078e0007 */
[----:B------:R-:W-:-:S05]  /*0af0*/  FMNMX.FTZ R6, |R3|, |R6|, !PT ;  /* 0x4000000603067209 */ /* 0x000fca0007810200 */
[----:B------:R-:W-:-:S07]  /*0b00*/  IMAD.MOV.U32 R4, RZ, RZ, R6 ;  /* 0x000000ffff047224 */ /* 0x000fce00078e0006 */
[----:B------:R-:W-:Y:S05]  /*0b10*/  WARPSYNC.COLLECTIVE R11, `(.L_x_31) ;  /* 0x000000000b087348 */ /* 0x000fea0003c00000 */
[----:B------:R0:W1:Y:S02]  /*0b20*/  SHFL.DOWN P0, R7, R4, R12, R13 ;  /* 0x0800000c04077389 */ /* 0x000064000000000d */
[----:B01----:R-:W-:Y:S01]  /*0b30*/  ENDCOLLECTIVE ;  /* 0x000000000000791b */ /* 0x003fe20003800000 */
.L_x_31:
[----:B------:R-:W-:Y:S02]  /*0b40*/  IMAD.MOV.U32 R12, RZ, RZ, 0x2 ;  /* 0x00000002ff0c7424 */ /* 0x000fe400078e00ff */
[----:B------:R-:W-:-:S05]  /*0b50*/  IMAD.MOV.U32 R5, RZ, RZ, R7 ;  /* 0x000000ffff057224 */ /* 0x000fca00078e0007 */
[----:B------:R-:W-:-:S05]  /*0b60*/  FMNMX.FTZ R5, |R6|, |R5|, !PT ;  /* 0x4000000506057209 */ /* 0x000fca0007810200 */
[----:B------:R-:W-:-:S07]  /*0b70*/  IMAD.MOV.U32 R4, RZ, RZ, R5 ;  /* 0x000000ffff047224 */ /* 0x000fce00078e0005 */
[----:B------:R-:W-:Y:S05]  /*0b80*/  WARPSYNC.COLLECTIVE R11, `(.L_x_32) ;  /* 0x000000000b087348 */ /* 0x000fea0003c00000 */
[----:B------:R0:W1:Y:S02]  /*0b90*/  SHFL.DOWN P0, R7, R4, R12, R13 ;  /* 0x0800000c04077389 */ /* 0x000064000000000d */
[----:B01----:R-:W-:Y:S01]  /*0ba0*/  ENDCOLLECTIVE ;  /* 0x000000000000791b */ /* 0x003fe20003800000 */
.L_x_32:
[----:B------:R-:W-:Y:S02]  /*0bb0*/  IMAD.MOV.U32 R12, RZ, RZ, 0x1 ;  /* 0x00000001ff0c7424 */ /* 0x000fe400078e00ff */
[----:B------:R-:W-:-:S05]  /*0bc0*/  IMAD.MOV.U32 R10, RZ, RZ, R7 ;  /* 0x000000ffff0a7224 */ /* 0x000fca00078e0007 */
[----:B------:R-:W-:-:S05]  /*0bd0*/  FMNMX.FTZ R10, |R5|, |R10|, !PT ;  /* 0x4000000a050a7209 */ /* 0x000fca0007810200 */
[----:B------:R-:W-:-:S07]  /*0be0*/  IMAD.MOV.U32 R4, RZ, RZ, R10 ;  /* 0x000000ffff047224 */ /* 0x000fce00078e000a */
[----:B------:R-:W-:Y:S05]  /*0bf0*/  WARPSYNC.COLLECTIVE R11, `(.L_x_33) ;  /* 0x000000000b087348 */ /* 0x000fea0003c00000 */
[----:B------:R0:W1:Y:S02]  /*0c00*/  SHFL.DOWN P0, R7, R4, R12, R13 ;  /* 0x0800000c04077389 */ /* 0x000064000000000d */
[----:B01----:R-:W-:Y:S01]  /*0c10*/  ENDCOLLECTIVE ;  /* 0x000000000000791b */ /* 0x003fe20003800000 */
.L_x_33:
[----:B------:R-:W-:Y:S05]  /*0c20*/  BRA `(.L_x_34) ;  /* 0xfffffffc000c7947 */ /* 0x000fea000383ffff */
.L_x_35:
        /* <DEDUP_REMOVED lines=13> */
.L_x_219:


//--------------------- .text._Z25multi_tensor_apply_kernelI18TensorListMetadataILi1EE20UnscaleL2NormFunctorIN3c108BFloat16EEJPfS6_S6_biEEvlPViT_T0_DpT1_ --------------------------
	.section	.text._Z25multi_tensor_apply_kernelI18TensorListMetadataILi1EE20UnscaleL2NormFunctorIN3c108BFloat16EEJPfS6_S6_biEEvlPViT_T0_DpT1_,"ax",@progbits
	.align	128
        .global         _Z25multi_tensor_apply_kernelI18TensorListMetadataILi1EE20UnscaleL2NormFunctorIN3c108BFloat16EEJPfS6_S6_biEEvlPViT_T0_DpT1_
        .type           _Z25multi_tensor_apply_kernelI18TensorListMetadataILi1EE20UnscaleL2NormFunctorIN3c108BFloat16EEJPfS6_S6_biEEvlPViT_T0_DpT1_,@function
        .size           _Z25multi_tensor_apply_kernelI18TensorListMetadataILi1EE20UnscaleL2NormFunctorIN3c108BFloat16EEJPfS6_S6_biEEvlPViT_T0_DpT1_,(.L_x_220 - _Z25multi_tensor_apply_kernelI18TensorListMetadataILi1EE20UnscaleL2NormFunctorIN3c108BFloat16EEJPfS6_S6_biEEvlPViT_T0_DpT1_)
        .other          _Z25multi_tensor_apply_kernelI18TensorListMetadataILi1EE20UnscaleL2NormFunctorIN3c108BFloat16EEJPfS6_S6_biEEvlPViT_T0_DpT1_,@"STO_CUDA_ENTRY STV_DEFAULT"
_Z25multi_tensor_apply_kernelI18TensorListMetadataILi1EE20UnscaleL2NormFunctorIN3c108BFloat16EEJPfS6_S6_biEEvlPViT_T0_DpT1_:
.text._Z25multi_tensor_apply_kernelI18TensorListMetadataILi1EE20UnscaleL2NormFunctorIN3c108BFloat16EEJPfS6_S6_biEEvlPViT_T0_DpT1_:
[----:B------:R-:W-:Y:S01]  /*0000*/  LDC R1, c[0x0][0x28] ;  /* 0x00000a00ff017b82 */ /* 0x000fe20000000800 */
[----:B------:R-:W0:Y:S01]  /*0010*/  S2R R0, SR_CTAID.X ;  /* 0x0000000000007919 */ /* 0x000e220000002500 */
[----:B------:R-:W-:-:S06]  /*0020*/  HFMA2.MMA R3, -RZ, RZ, 0, 9.5367431640625e-07 ;  /* 0x00000010ff037435 */ /* 0x000fcc00000001ff */
[----:B------:R-:W1:Y:S01]  /*0030*/  LDC R6, c[0x0][0x210] ;  /* 0x00008400ff067b82 */ /* 0x000e620000000800 */
[----:B------:R-:W-:-:S07]  /*0040*/  ULDC.64 UR6, c[0x0][0x208] ;  /* 0x0000820000067ab9 */ /* 0x000fce0000000a00 */
[----:B0-----:R-:W0:Y:S01]  /*0050*/  LDC.U8 R20, c[0x0][R0+0x900] ;  /* 0x0002400000147b82 */ /* 0x001e220000000000 */
[----:B------:R-:W-:-:S07]  /*0060*/  IMAD R21, R0, 0x4, R3 ;  /* 0x0000000400157824 */ /* 0x000fce00078e0203 */
[----:B------:R-:W1:Y:S01]  /*0070*/  LDC R21, c[0x0][R21+0xa30] ;  /* 0x00028c0015157b82 */ /* 0x000e620000000800 */
[----:B0-----:R-:W-:-:S07]  /*0080*/  LEA R4, R20, R3, 0x3 ;  /* 0x0000000314047211 */ /* 0x001fce00078e18ff */
[----:B------:R-:W0:Y:S01]  /*0090*/  LDC.64 R2, c[0x0][R4+0x210] ;  /* 0x0000840004027b82 */ /* 0x000e220000000a00 */
[----:B-1----:R-:W-:-:S07]  /*00a0*/  IMAD R5, R21, R6, RZ ;  /* 0x0000000615057224 */ /* 0x002fce00078e02ff */
[----:B------:R-:W1:Y:S01]  /*00b0*/  LDC R22, c[0x0][R4+0x580] ;  /* 0x0001600004167b82 */ /* 0x000e620000000800 */
[C-C-:B0-----:R-:W-:Y:S02]  /*00c0*/  IMAD.U32 R7, R5.reuse, 0x2, R2.reuse ;  /* 0x0000000205077824 */ /* 0x141fe400078e0002 */
[----:B------:R-:W-:-:S03]  /*00d0*/  IMAD.WIDE R2, R5, 0x2, R2 ;  /* 0x0000000205027825 */ /* 0x000fc600078e0202 */
[----:B------:R-:W-:Y:S02]  /*00e0*/  LOP3.LUT P1, RZ, R7, 0x7, RZ, 0xc0, !PT ;  /* 0x0000000707ff7812 */ /* 0x000fe4000782c0ff */
[----:B-1----:R-:W-:-:S04]  /*00f0*/  IADD3 R22, -R5, R22, RZ ;  /* 0x0000001605167210 */ /* 0x002fc80007ffe1ff */
[----:B------:R-:W-:-:S04]  /*0100*/  LOP3.LUT P0, RZ, R22, 0x3, R6, 0xc8, !PT ;  /* 0x0000000316ff7812 */ /* 0x000fc8000780c806 */
[----:B------:R-:W-:-:S13]  /*0110*/  PLOP3.LUT P0, PT, P0, P1, PT, 0xa8, 0x0 ;  /* 0x000000000000781c */ /* 0x000fda0000703570 */
[----:B------:R-:W-:Y:S05]  /*0120*/  @P0 BRA `(.L_x_36) ;  /* 0x0000000000900947 */ /* 0x000fea0003800000 */
[----:B------:R-:W0:Y:S01]  /*0130*/  S2R R9, SR_TID.X ;  /* 0x0000000000097919 */ /* 0x000e220000002100 */
[----:B------:R-:W-:Y:S01]  /*0140*/  BSSY B0, `(.L_x_37) ;  /* 0x0000021000007945 */ /* 0x000fe20003800000 */
[----:B------:R-:W-:Y:S02]  /*0150*/  MOV R23, RZ ;  /* 0x000000ff00177202 */ /* 0x000fe40000000f00 */
[----:B------:R-:W-:Y:S01]  /*0160*/  CS2R R24, SRZ ;  /* 0x0000000000187805 */ /* 0x000fe2000001ff00 */
[----:B------:R-:W-:Y:S02]  /*0170*/  IMAD.MOV.U32 R26, RZ, RZ, RZ ;  /* 0x000000ffff1a7224 */ /* 0x000fe400078e00ff */
[----:B0-----:R-:W-:-:S05]  /*0180*/  IMAD.SHL.U32 R5, R9, 0x4, RZ ;  /* 0x0000000409057824 */ /* 0x001fca00078e00ff */
[----:B------:R-:W-:-:S04]  /*0190*/  ISETP.GE.AND P0, PT, R5, R6, PT ;  /* 0x000000060500720c */ /* 0x000fc80003f06270 */
[----:B------:R-:W-:-:S13]  /*01a0*/  ISETP.GE.OR P0, PT, R5, R22, P0 ;  /* 0x000000160500720c */ /* 0x000fda0000706670 */
[----:B------:R-:W-:Y:S05]  /*01b0*/  @P0 BRA `(.L_x_38) ;  /* 0x0000000000640947 */ /* 0x000fea0003800000 */
[----:B------:R-:W0:Y:S02]  /*01c0*/  LDC.64 R4, c[0x0][0xf50] ;  /* 0x0003d400ff047b82 */ /* 0x000e240000000a00 */
[----:B0-----:R0:W5:Y:S06]  /*01d0*/  LDG.E R7, desc[UR6][R4.64] ;  /* 0x0000000604077981 */ /* 0x00116c000c1e1900 */
[----:B------:R-:W1:Y:S01]  /*01e0*/  LDC R8, c[0x0][RZ] ;  /* 0x00000000ff087b82 */ /* 0x000e620000000800 */
[----:B------:R-:W-:-:S11]  /*01f0*/  HFMA2.MMA R23, -RZ, RZ, 0, 0 ;  /* 0x00000000ff177435 */ /* 0x000fd600000001ff */
.L_x_39:
[----:B0-----:R-:W-:-:S06]  /*0200*/  IMAD.WIDE R4, R9, 0x8, R2 ;  /* 0x0000000809047825 */ /* 0x001fcc00078e0202 */
[----:B------:R-:W2:Y:S01]  /*0210*/  LDG.E.64 R4, desc[UR6][R4.64] ;  /* 0x0000000604047981 */ /* 0x000ea2000c1e1b00 */
[----:B-1----:R-:W-:-:S05]  /*0220*/  IMAD.IADD R9, R8, 0x1, R9 ;  /* 0x0000000108097824 */ /* 0x002fca00078e0209 */
[----:B------:R-:W-:-:S04]  /*0230*/  SHF.L.U32 R11, R9, 0x2, RZ ;  /* 0x00000002090b7819 */ /* 0x000fc800000006ff */
[C---:B------:R-:W-:Y:S02]  /*0240*/  ISETP.GE.AND P0, PT, R11.reuse, R6, PT ;  /* 0x000000060b00720c */ /* 0x040fe40003f06270 */
[----:B------:R-:W-:Y:S02]  /*0250*/  ISETP.LT.AND P1, PT, R11, R22, PT ;  /* 0x000000160b00720c */ /* 0x000fe40003f21270 */
[C-C-:B--2---:R-:W-:Y:S01]  /*0260*/  SHF.R.U64 R12, R4.reuse, 0x10, R5.reuse ;  /* 0x00000010040c7819 */ /* 0x144fe20000001205 */
[----:B------:R-:W-:Y:S01]  /*0270*/  IMAD.U32 R10, R4, 0x10000, RZ ;  /* 0x00010000040a7824 */ /* 0x000fe200078e00ff */
[----:B------:R-:W-:Y:S02]  /*0280*/  SHF.R.U32.HI R16, RZ, 0x10, R5 ;  /* 0x00000010ff107819 */ /* 0x000fe40000011605 */
[----:B------:R-:W-:Y:S01]  /*0290*/  SHF.L.U32 R14, R5, 0x10, RZ ;  /* 0x00000010050e7819 */ /* 0x000fe200000006ff */
[----:B------:R-:W-:Y:S01]  /*02a0*/  IMAD.U32 R12, R12, 0x10000, RZ ;  /* 0x000100000c0c7824 */ /* 0x000fe200078e00ff */
[----:B------:R-:W-:Y:S01]  /*02b0*/  SHF.L.U32 R16, R16, 0x10, RZ ;  /* 0x0000001010107819 */ /* 0x000fe200000006ff */
[----:B-----5:R-:W-:-:S02]  /*02c0*/  FMUL.FTZ R5, R10, R7 ;  /* 0x000000070a057220 */ /* 0x020fc40000410000 */
[C---:B------:R-:W-:Y:S01]  /*02d0*/  FMUL.FTZ R11, R7.reuse, R14 ;  /* 0x0000000e070b7220 */ /* 0x040fe20000410000 */
[C---:B------:R-:W-:Y:S01]  /*02e0*/  FMUL.FTZ R12, R7.reuse, R12 ;  /* 0x0000000c070c7220 */ /* 0x040fe20000410000 */
[----:B------:R-:W-:Y:S01]  /*02f0*/  FMUL.FTZ R16, R7, R16 ;  /* 0x0000001007107220 */ /* 0x000fe20000410000 */
[----:B------:R-:W-:Y:S01]  /*0300*/  FFMA.FTZ R26, R5, R5, R26 ;  /* 0x00000005051a7223 */ /* 0x000fe2000001001a */
[----:B------:R-:W-:Y:S01]  /*0310*/  FFMA.FTZ R24, R11, R11, R24 ;  /* 0x0000000b0b187223 */ /* 0x000fe20000010018 */
[----:B------:R-:W-:Y:S01]  /*0320*/  FFMA.FTZ R25, R12, R12, R25 ;  /* 0x0000000c0c197223 */ /* 0x000fe20000010019 */
[----:B------:R-:W-:Y:S01]  /*0330*/  FFMA.FTZ R23, R16, R16, R23 ;  /* 0x0000001010177223 */ /* 0x000fe20000010017 */
[----:B------:R-:W-:Y:S06]  /*0340*/  @!P0 BRA P1, `(.L_x_39) ;  /* 0xfffffffc00ac8947 */ /* 0x000fec000083ffff */
.L_x_38:
[----:B------:R-:W-:Y:S05]  /*0350*/  BSYNC B0 ;  /* 0x0000000000007941 */ /* 0x000fea0003800000 */
.L_x_37:
[----:B------:R-:W-:Y:S05]  /*0360*/  BRA `(.L_x_40) ;  /* 0x0000000000e47947 */ /* 0x000fea0003800000 */
.L_x_36:
[----:B------:R-:W-:-:S04]  /*0370*/  ISETP.GT.AND P0, PT, R6, RZ, PT ;  /* 0x000000ff0600720c */ /* 0x000fc80003f04270 */
[----:B------:R-:W-:-:S13]  /*0380*/  ISETP.GT.AND P0, PT, R22, RZ, P0 ;  /* 0x000000ff1600720c */ /* 0x000fda0000704270 */
[----:B------:R-:W-:Y:S01]  /*0390*/  @!P0 IMAD.MOV.U32 R23, RZ, RZ, RZ ;  /* 0x000000ffff178224 */ /* 0x000fe200078e00ff */
[----:B------:R-:W-:Y:S02]  /*03a0*/  @!P0 CS2R R24, SRZ ;  /* 0x0000000000188805 */ /* 0x000fe4000001ff00 */
[----:B------:R-:W-:Y:S01]  /*03b0*/  @!P0 MOV R26, RZ ;  /* 0x000000ff001a8202 */ /* 0x000fe20000000f00 */
[----:B------:R-:W-:Y:S06]  /*03c0*/  @!P0 BRA `(.L_x_40) ;  /* 0x0000000000cc8947 */ /* 0x000fec0003800000 */
[----:B------:R-:W0:Y:S01]  /*03d0*/  S2R R28, SR_TID.X ;  /* 0x00000000001c7919 */ /* 0x000e220000002100 */
[----:B------:R-:W1:Y:S01]  /*03e0*/  LDC R27, c[0x0][0x210] ;  /* 0x00008400ff1b7b82 */ /* 0x000e620000000800 */
[----:B------:R-:W-:Y:S01]  /*03f0*/  IMAD.MOV.U32 R23, RZ, RZ, RZ ;  /* 0x000000ffff177224 */ /* 0x000fe200078e00ff */
[----:B------:R-:W-:Y:S02]  /*0400*/  CS2R R24, SRZ ;  /* 0x0000000000187805 */ /* 0x000fe4000001ff00 */
[----:B------:R-:W-:Y:S01]  /*0410*/  MOV R26, RZ ;  /* 0x000000ff001a7202 */ /* 0x000fe20000000f00 */
[----:B------:R-:W-:Y:S01]  /*0420*/  ULDC UR5, c[0x0][0x0] ;  /* 0x0000000000057ab9 */ /* 0x000fe20000000800 */
[----:B------:R-:W-:-:S05]  /*0430*/  UMOV UR4, URZ ;  /* 0x0000003f00047c82 */ /* 0x000fca0008000000 */
.L_x_41:
[----:B0-----:R-:W-:-:S05]  /*0440*/  VIADD R13, R28, UR4 ;  /* 0x000000041c0d7c36 */ /* 0x001fca0008000000 */
[C---:B------:R-:W-:Y:S02]  /*0450*/  IADD3 R15, R13.reuse, UR5, RZ ;  /* 0x000000050d0f7c10 */ /* 0x040fe4000fffe0ff */
[-C--:B-1----:R-:W-:Y:S02]  /*0460*/  ISETP.GE.AND P0, PT, R13, R27.reuse, PT ;  /* 0x0000001b0d00720c */ /* 0x082fe40003f06270 */
[C---:B------:R-:W-:Y:S01]  /*0470*/  ISETP.GE.AND P1, PT, R15.reuse, R27, PT ;  /* 0x0000001b0f00720c */ /* 0x040fe20003f26270 */
[----:B------:R-:W-:Y:S01]  /*0480*/  VIADD R17, R15, UR5 ;  /* 0x000000050f117c36 */ /* 0x000fe20008000000 */
[-C--:B------:R-:W-:Y:S02]  /*0490*/  ISETP.GE.OR P0, PT, R13, R22.reuse, P0 ;  /* 0x000000160d00720c */ /* 0x080fe40000706670 */
[----:B------:R-:W-:Y:S02]  /*04a0*/  ISETP.GE.OR P1, PT, R15, R22, P1 ;  /* 0x000000160f00720c */ /* 0x000fe40000f26670 */
[----:B------:R-:W-:-:S02]  /*04b0*/  IADD3 R19, R17, UR5, RZ ;  /* 0x0000000511137c10 */ /* 0x000fc4000fffe0ff */
[-C--:B------:R-:W-:Y:S02]  /*04c0*/  ISETP.GE.AND P2, PT, R17, R27.reuse, PT ;  /* 0x0000001b1100720c */ /* 0x080fe40003f46270 */
[----:B------:R-:W-:Y:S02]  /*04d0*/  ISETP.GE.AND P3, PT, R19, R27, PT ;  /* 0x0000001b1300720c */ /* 0x000fe40003f66270 */
[-C--:B------:R-:W-:Y:S02]  /*04e0*/  ISETP.GE.OR P2, PT, R17, R22.reuse, P2 ;  /* 0x000000161100720c */ /* 0x080fe40001746670 */
[----:B------:R-:W-:Y:S01]  /*04f0*/  ISETP.GE.OR P3, PT, R19, R22, P3 ;  /* 0x000000161300720c */ /* 0x000fe20001f66670 */
[----:B------:R-:W0:Y:S01]  /*0500*/  @!P0 LDC.64 R4, c[0x0][0xf50] ;  /* 0x0003d400ff048b82 */ /* 0x000e220000000a00 */
[----:B------:R-:W-:-:S04]  /*0510*/  @!P0 IMAD.WIDE R12, R13, 0x2, R2 ;  /* 0x000000020d0c8825 */ /* 0x000fc800078e0202 */
[--C-:B------:R-:W-:Y:S02]  /*0520*/  @!P1 IMAD.WIDE R14, R15, 0x2, R2.reuse ;  /* 0x000000020f0e9825 */ /* 0x100fe400078e0202 */
[----:B------:R-:W2:Y:S01]  /*0530*/  @!P0 LDG.E.U16 R12, desc[UR6][R12.64] ;  /* 0x000000060c0c8981 */ /* 0x000ea2000c1e1500 */
[----:B------:R-:W1:Y:S02]  /*0540*/  @!P1 LDC.64 R6, c[0x0][0xf50] ;  /* 0x0003d400ff069b82 */ /* 0x000e640000000a00 */
[--C-:B------:R-:W-:Y:S01]  /*0550*/  @!P2 IMAD.WIDE R16, R17, 0x2, R2.reuse ;  /* 0x000000021110a825 */ /* 0x100fe200078e0202 */
[----:B------:R-:W3:Y:S05]  /*0560*/  @!P1 LDG.E.U16 R14, desc[UR6][R14.64] ;  /* 0x000000060e0e9981 */ /* 0x000eea000c1e1500 */
[----:B------:R-:W4:Y:S01]  /*0570*/  @!P2 LDC.64 R8, c[0x0][0xf50] ;  /* 0x0003d400ff08ab82 */ /* 0x000f220000000a00 */
[----:B------:R-:W-:Y:S01]  /*0580*/  @!P3 IMAD.WIDE R18, R19, 0x2, R2 ;  /* 0x000000021312b825 */ /* 0x000fe200078e0202 */
[----:B------:R-:W5:Y:S05]  /*0590*/  @!P2 LDG.E.U16 R16, desc[UR6][R16.64] ;  /* 0x000000061010a981 */ /* 0x000f6a000c1e1500 */
[----:B------:R-:W5:Y:S01]  /*05a0*/  @!P3 LDG.E.U16 R18, desc[UR6][R18.64] ;  /* 0x000000061212b981 */ /* 0x000f62000c1e1500 */
[----:B------:R-:W4:Y:S03]  /*05b0*/  @!P3 LDC.64 R10, c[0x0][0xf50] ;  /* 0x0003d400ff0abb82 */ /* 0x000f260000000a00 */
[----:B0-----:R-:W5:Y:S04]  /*05c0*/  @!P0 LDG.E R4, desc[UR6][R4.64] ;  /* 0x0000000604048981 */ /* 0x001f68000c1e1900 */
[----:B-1----:R-:W5:Y:S04]  /*05d0*/  @!P1 LDG.E R7, desc[UR6][R6.64] ;  /* 0x0000000606079981 */ /* 0x002f68000c1e1900 */
[----:B----4-:R-:W4:Y:S04]  /*05e0*/  @!P2 LDG.E R9, desc[UR6][R8.64] ;  /* 0x000000060809a981 */ /* 0x010f28000c1e1900 */
[----:B------:R-:W4:Y:S01]  /*05f0*/  @!P3 LDG.E R11, desc[UR6][R10.64] ;  /* 0x000000060a0bb981 */ /* 0x000f22000c1e1900 */
[----:B------:R-:W-:-:S06]  /*0600*/  ULEA UR4, UR5, UR4, 0x2 ;  /* 0x0000000405047291 */ /* 0x000fcc000f8e103f */
[----:B------:R-:W-:Y:S02]  /*0610*/  ISETP.LE.AND P4, PT, R27, UR4, PT ;  /* 0x000000041b007c0c */ /* 0x000fe4000bf83270 */
[----:B------:R-:W-:Y:S01]  /*0620*/  ISETP.GT.AND P5, PT, R22, UR4, PT ;  /* 0x0000000416007c0c */ /* 0x000fe2000bfa4270 */
[----:B--2---:R-:W-:Y:S01]  /*0630*/  @!P0 IMAD.U32 R29, R12, 0x10000, RZ ;  /* 0x000100000c1d8824 */ /* 0x004fe200078e00ff */
[----:B---3--:R-:W-:Y:S01]  /*0640*/  @!P1 SHF.L.U32 R14, R14, 0x10, RZ ;  /* 0x000000100e0e9819 */ /* 0x008fe200000006ff */
[----:B-----5:R-:W-:Y:S02]  /*0650*/  @!P2 IMAD.U32 R12, R16, 0x10000, RZ ;  /* 0x00010000100ca824 */ /* 0x020fe400078e00ff */
[----:B------:R-:W-:Y:S01]  /*0660*/  @!P0 FMUL.FTZ R29, R29, R4 ;  /* 0x000000041d1d8220 */ /* 0x000fe20000410000 */
[----:B------:R-:W-:Y:S01]  /*0670*/  @!P3 SHF.L.U32 R4, R18, 0x10, RZ ;  /* 0x000000101204b819 */ /* 0x000fe200000006ff */
[----:B------:R-:W-:Y:S02]  /*0680*/  @!P1 FMUL.FTZ R14, R7, R14 ;  /* 0x0000000e070e9220 */ /* 0x000fe40000410000 */
[----:B------:R-:W-:-:S02]  /*0690*/  @!P0 FFMA.FTZ R26, R29, R29, R26 ;  /* 0x0000001d1d1a8223 */ /* 0x000fc4000001001a */
[----:B------:R-:W-:Y:S01]  /*06a0*/  @!P1 FFMA.FTZ R25, R14, R14, R25 ;  /* 0x0000000e0e199223 */ /* 0x000fe20000010019 */
[----:B----4-:R-:W-:-:S04]  /*06b0*/  @!P2 FMUL.FTZ R5, R9, R12 ;  /* 0x0000000c0905a220 */ /* 0x010fc80000410000 */
[----:B------:R-:W-:Y:S01]  /*06c0*/  @!P2 FFMA.FTZ R24, R5, R5, R24 ;  /* 0x000000050518a223 */ /* 0x000fe20000010018 */
[----:B------:R-:W-:-:S04]  /*06d0*/  @!P3 FMUL.FTZ R4, R11, R4 ;  /* 0x000000040b04b220 */ /* 0x000fc80000410000 */
[----:B------:R-:W-:Y:S01]  /*06e0*/  @!P3 FFMA.FTZ R23, R4, R4, R23 ;  /* 0x000000040417b223 */ /* 0x000fe20000010017 */
[----:B------:R-:W-:Y:S06]  /*06f0*/  @!P4 BRA P5, `(.L_x_41) ;  /* 0xfffffffc0050c947 */ /* 0x000fec000283ffff */
.L_x_40:
[----:B------:R-:W-:Y:S01]  /*0700*/  ULDC UR8, c[0x0][0x0] ;  /* 0x0000000000087ab9 */ /* 0x000fe20000000800 */
[----:B------:R-:W0:Y:S01]  /*0710*/  S2R R3, SR_TID.Y ;  /* 0x0000000000037919 */ /* 0x000e220000002200 */
[----:B------:R-:W1:Y:S01]  /*0720*/  LDC R5, c[0x0][0x4] ;  /* 0x00000100ff057b82 */ /* 0x000e620000000800 */
[----:B------:R-:W-:Y:S01]  /*0730*/  FADD.FTZ R26, RZ, R26 ;  /* 0x0000001aff1a7221 */ /* 0x000fe20000010000 */
[----:B------:R-:W-:Y:S01]  /*0740*/  UMOV UR4, 0x400 ;  /* 0x0000040000047882 */ /* 0x000fe20000000000 */
[----:B------:R-:W0:Y:S02]  /*0750*/  S2R R2, SR_TID.X ;  /* 0x0000000000027919 */ /* 0x000e240000002100 */
[----:B------:R-:W-:-:S03]  /*0760*/  FADD.FTZ R25, R26, R25 ;  /* 0x000000191a197221 */ /* 0x000fc60000010000 */
[----:B------:R-:W2:Y:S01]  /*0770*/  S2UR UR5, SR_CgaCtaId ;  /* 0x00000000000579c3 */ /* 0x000ea20000008800 */
[----:B------:R-:W-:-:S04]  /*0780*/  FADD.FTZ R24, R25, R24 ;  /* 0x0000001819187221 */ /* 0x000fc80000010000 */
[----:B------:R-:W-:Y:S01]  /*0790*/  FADD.FTZ R23, R24, R23 ;  /* 0x0000001718177221 */ /* 0x000fe20000010000 */
        /* <DEDUP_REMOVED lines=10> */
.L_x_43:
[----:B------:R-:W-:-:S04]  /*0840*/  SHF.R.S32.HI R8, RZ, 0x1, R5 ;  /* 0x00000001ff087819 */ /* 0x000fc80000011405 */
[----:B------:R-:W-:-:S13]  /*0850*/  ISETP.GE.AND P0, PT, R3, R8, PT ;  /* 0x000000080300720c */ /* 0x000fda0003f06270 */
[----:B------:R-:W-:Y:S01]  /*0860*/  @!P0 IMAD R7, R8, 0x4, R4 ;  /* 0x0000000408078824 */ /* 0x000fe200078e0204 */
[----:B------:R-:W-:Y:S05]  /*0870*/  @!P0 LDS R6, [R4] ;  /* 0x0000000004068984 */ /* 0x000fea0000000800 */
[----:B------:R-:W1:Y:S02]  /*0880*/  @!P0 LDS R7, [R7] ;  /* 0x0000000007078984 */ /* 0x000e640000000800 */
[----:B-1----:R-:W-:-:S05]  /*0890*/  @!P0 FADD.FTZ R9, R6, R7 ;  /* 0x0000000706098221 */ /* 0x002fca0000010000 */
[----:B------:R1:W-:Y:S01]  /*08a0*/  @!P0 STS [R4], R9 ;  /* 0x0000000904008388 */ /* 0x0003e20000000800 */
[----:B------:R-:W-:Y:S01]  /*08b0*/  BAR.SYNC.DEFER_BLOCKING 0x0 ;  /* 0x0000000000007b1d */ /* 0x000fe20000010000 */
[----:B------:R-:W-:Y:S02]  /*08c0*/  ISETP.GT.AND P0, PT, R5, 0xff, PT ;  /* 0x000000ff0500780c */ /* 0x000fe40003f04270 */
[----:B------:R-:W-:-:S11]  /*08d0*/  MOV R5, R8 ;  /* 0x0000000800057202 */ /* 0x000fd60000000f00 */
[----:B-1----:R-:W-:Y:S05]  /*08e0*/  @P0 BRA `(.L_x_43) ;  /* 0xfffffffc00d40947 */ /* 0x002fea000383ffff */
.L_x_42:
[----:B------:R-:W-:Y:S05]  /*08f0*/  @P1 BRA `(.L_x_44) ;  /* 0x00000000003c1947 */ /* 0x000fea0003800000 */
[----:B------:R-:W-:Y:S01]  /*0900*/  @P2 LDS R3, [R4] ;  /* 0x0000000004032984 */ /* 0x000fe20000000800 */
[----:B------:R-:W-:-:S03]  /*0910*/  UMOV UR4, 0xffffffff ;  /* 0xffffffff00047882 */ /* 0x000fc60000000000 */
[----:B------:R-:W0:Y:S02]  /*0920*/  @P2 LDS R6, [R4+0x80] ;  /* 0x0000800004062984 */ /* 0x000e240000000800 */
[----:B0-----:R-:W-:Y:S01]  /*0930*/  @P2 FADD.FTZ R23, R3, R6 ;  /* 0x0000000603172221 */ /* 0x001fe20000010000 */
[----:B------:R-:W-:Y:S06]  /*0940*/  BRA.DIV UR4, `(.L_x_45) ;  /* 0x0000000204907947 */ /* 0x000fec000b800000 */
[----:B------:R-:W0:Y:S02]  /*0950*/  SHFL.DOWN PT, R4, R23, 0x10, 0x1f ;  /* 0x0a001f0017047f89 */ /* 0x000e2400000e0000 */
[----:B0-----:R-:W-:-:S05]  /*0960*/  FADD.FTZ R4, R4, R23 ;  /* 0x0000001704047221 */ /* 0x001fca0000010000 */
[----:B------:R-:W0:Y:S02]  /*0970*/  SHFL.DOWN PT, R3, R4, 0x8, 0x1f ;  /* 0x09001f0004037f89 */ /* 0x000e2400000e0000 */
[----:B0-----:R-:W-:-:S05]  /*0980*/  FADD.FTZ R3, R4, R3 ;  /* 0x0000000304037221 */ /* 0x001fca0000010000 */
[----:B------:R-:W0:Y:S02]  /*0990*/  SHFL.DOWN PT, R6, R3, 0x4, 0x1f ;  /* 0x08801f0003067f89 */ /* 0x000e2400000e0000 */
[----:B0-----:R-:W-:-:S05]  /*09a0*/  FADD.FTZ R6, R3, R6 ;  /* 0x0000000603067221 */ /* 0x001fca0000010000 */
[----:B------:R-:W0:Y:S02]  /*09b0*/  SHFL.DOWN PT, R5, R6, 0x2, 0x1f ;  /* 0x08401f0006057f89 */ /* 0x000e2400000e0000 */
[----:B0-----:R-:W-:-:S05]  /*09c0*/  FADD.FTZ R5, R6, R5 ;  /* 0x0000000506057221 */ /* 0x001fca0000010000 */
[----:B------:R0:W1:Y:S02]  /*09d0*/  SHFL.DOWN PT, R8, R5, 0x1, 0x1f ;  /* 0x08201f0005087f89 */ /* 0x00006400000e0000 */
.L_x_51:
[----:B-1----:R-:W-:-:S07]  /*09e0*/  FADD.FTZ R11, R5, R8 ;  /* 0x00000008050b7221 */ /* 0x002fce0000010000 */
.L_x_44:
[----:B------:R-:W-:Y:S05]  /*09f0*/  WARPSYNC.ALL ;  /* 0x0000000000007948 */ /* 0x000fea0003800000 */
[----:B------:R-:W-:Y:S01]  /*0a00*/  BAR.SYNC.DEFER_BLOCKING 0x0 ;  /* 0x0000000000007b1d */ /* 0x000fe20000010000 */
        /* <DEDUP_REMOVED lines=12> */
[----:B------:R-:W-:Y:S01]  /*0ad0*/  ISETP.NE.AND P0, PT, RZ, UR4, PT ;  /* 0x00000004ff007c0c */ /* 0x000fe2000bf05270 */
[----:B--2---:R-:W-:-:S05]  /*0ae0*/  FADD.FTZ R7, R11, R0 ;  /* 0x000000000b077221 */ /* 0x004fca0000010000 */
[----:B------:R0:W-:Y:S07]  /*0af0*/  STG.E desc[UR6][R4.64], R7 ;  /* 0x0000000704007986 */ /* 0x0001ee000c101906 */
[----:B------:R-:W-:Y:S05]  /*0b00*/  @!P0 EXIT ;  /* 0x000000000000894d */ /* 0x000fea0003800000 */
[----:B0-----:R-:W0:Y:S01]  /*0b10*/  LDC.64 R2, c[0x0][0xf60] ;  /* 0x0003d800ff027b82 */ /* 0x001e220000000a00 */
[----:B------:R-:W-:Y:S02]  /*0b20*/  ULDC UR4, c[0x0][0xf40] ;  /* 0x0003d00000047ab9 */ /* 0x000fe40000000800 */
[----:B------:R-:W-:Y:S01]  /*0b30*/  IADD3 R20, R20, UR4, RZ ;  /* 0x0000000414147c10 */ /* 0x000fe2000fffe0ff */
[----:B------:R-:W-:-:S04]  /*0b40*/  ULDC UR4, c[0x0][0xf6c] ;  /* 0x0003db0000047ab9 */ /* 0x000fc80000000800 */
[----:B------:R-:W-:-:S04]  /*0b50*/  IMAD R21, R20, UR4, R21 ;  /* 0x0000000414157c24 */ /* 0x000fc8000f8e0215 */
[----:B0-----:R-:W-:-:S05]  /*0b60*/  IMAD.WIDE R2, R21, 0x4, R2 ;  /* 0x0000000415027825 */ /* 0x001fca00078e0202 */
[----:B------:R-:W-:Y:S01]  /*0b70*/  STG.E desc[UR6][R2.64], R11 ;  /* 0x0000000b02007986 */ /* 0x000fe2000c101906 */
[----:B------:R-:W-:Y:S05]  /*0b80*/  EXIT ;  /* 0x000000000000794d */ /* 0x000fea0003800000 */
.L_x_45:
[----:B------:R-:W-:Y:S01]  /*0b90*/  HFMA2.MMA R12, -RZ, RZ, 0, 1.847743988037109375e-06 ;  /* 0x0000001fff0c7435 */ /* 0x000fe200000001ff */
[----:B------:R-:W-:Y:S01]  /*0ba0*/  MOV R10, R23 ;  /* 0x00000017000a7202 */ /* 0x000fe20000000f00 */
[----:B------:R-:W-:Y:S01]  /*0bb0*/  IMAD.MOV.U32 R9, RZ, RZ, 0x10 ;  /* 0x00000010ff097424 */ /* 0x000fe200078e00ff */
[----:B------:R-:W-:-:S08]  /*0bc0*/  MOV R7, 0xffffffff ;  /* 0xffffffff00077802 */ /* 0x000fd00000000f00 */
[----:B------:R-:W-:Y:S05]  /*0bd0*/  WARPSYNC.COLLECTIVE R7, `(.L_x_46) ;  /* 0x0000000007087348 */ /* 0x000fea0003c00000 */
[----:B------:R0:W1:Y:S02]  /*0be0*/  SHFL.DOWN P0, R8, R10, R9, R12 ;  /* 0x080000090a087389 */ /* 0x000064000000000c */
[----:B01----:R-:W-:Y:S01]  /*0bf0*/  ENDCOLLECTIVE ;  /* 0x000000000000791b */ /* 0x003fe20003800000 */
.L_x_46:
[----:B------:R-:W-:Y:S01]  /*0c00*/  HFMA2.MMA R9, -RZ, RZ, 0, 4.76837158203125e-07 ;  /* 0x00000008ff097435 */ /* 0x000fe200000001ff */
[----:B------:R-:W-:-:S04]  /*0c10*/  IMAD.MOV.U32 R4, RZ, RZ, R8 ;  /* 0x000000ffff047224 */ /* 0x000fc800078e0008 */
[----:B------:R-:W-:-:S05]  /*0c20*/  FADD.FTZ R4, R4, R23 ;  /* 0x0000001704047221 */ /* 0x000fca0000010000 */
[----:B------:R-:W-:-:S07]  /*0c30*/  MOV R10, R4 ;  /* 0x00000004000a7202 */ /* 0x000fce0000000f00 */
[----:B------:R-:W-:Y:S05]  /*0c40*/  WARPSYNC.COLLECTIVE R7, `(.L_x_47) ;  /* 0x0000000007087348 */ /* 0x000fea0003c00000 */
[----:B------:R0:W1:Y:S02]  /*0c50*/  SHFL.DOWN P0, R8, R10, R9, R12 ;  /* 0x080000090a087389 */ /* 0x000064000000000c */
[----:B01----:R-:W-:Y:S01]  /*0c60*/  ENDCOLLECTIVE ;  /* 0x000000000000791b */ /* 0x003fe20003800000 */
.L_x_47:
[----:B------:R-:W-:Y:S01]  /*0c70*/  HFMA2.MMA R9, -RZ, RZ, 0, 2.384185791015625e-07 ;  /* 0x00000004ff097435 */ /* 0x000fe200000001ff */
[----:B------:R-:W-:-:S04]  /*0c80*/  IMAD.MOV.U32 R3, RZ, RZ, R8 ;  /* 0x000000ffff037224 */ /* 0x000fc800078e0008 */
[----:B------:R-:W-:-:S05]  /*0c90*/  FADD.FTZ R3, R4, R3 ;  /* 0x0000000304037221 */ /* 0x000fca0000010000 */
[----:B------:R-:W-:-:S07]  /*0ca0*/  MOV R10, R3 ;  /* 0x00000003000a7202 */ /* 0x000fce0000000f00 */
[----:B------:R-:W-:Y:S05]  /*0cb0*/  WARPSYNC.COLLECTIVE R7, `(.L_x_48) ;  /* 0x0000000007087348 */ /* 0x000fea0003c00000 */
[----:B------:R0:W1:Y:S02]  /*0cc0*/  SHFL.DOWN P0, R8, R10, R9, R12 ;  /* 0x080000090a087389 */ /* 0x000064000000000c */
[----:B01----:R-:W-:Y:S01]  /*0cd0*/  ENDCOLLECTIVE ;  /* 0x000000000000791b */ /* 0x003fe20003800000 */
.L_x_48:
[----:B------:R-:W-:Y:S01]  /*0ce0*/  HFMA2.MMA R9, -RZ, RZ, 0, 1.1920928955078125e-07 ;  /* 0x00000002ff097435 */ /* 0x000fe200000001ff */
[----:B------:R-:W-:-:S04]  /*0cf0*/  IMAD.MOV.U32 R6, RZ, RZ, R8 ;  /* 0x000000ffff067224 */ /* 0x000fc800078e0008 */
[----:B------:R-:W-:-:S05]  /*0d00*/  FADD.FTZ R6, R3, R6 ;  /* 0x0000000603067221 */ /* 0x000fca0000010000 */
[----:B------:R-:W-:-:S07]  /*0d10*/  MOV R10, R6 ;  /* 0x00000006000a7202 */ /* 0x000fce0000000f00 */
[----:B------:R-:W-:Y:S05]  /*0d20*/  WARPSYNC.COLLECTIVE R7, `(.L_x_49) ;  /* 0x0000000007087348 */ /* 0x000fea0003c00000 */
[----:B------:R0:W1:Y:S02]  /*0d30*/  SHFL.DOWN P0, R8, R10, R9, R12 ;  /* 0x080000090a087389 */ /* 0x000064000000000c */
[----:B01----:R-:W-:Y:S01]  /*0d40*/  ENDCOLLECTIVE ;  /* 0x000000000000791b */ /* 0x003fe20003800000 */
.L_x_49:
[----:B------:R-:W-:Y:S01]  /*0d50*/  HFMA2.MMA R9, -RZ, RZ, 0, 5.9604644775390625e-08 ;  /* 0x00000001ff097435 */ /* 0x000fe200000001ff */
[----:B------:R-:W-:-:S04]  /*0d60*/  IMAD.MOV.U32 R5, RZ, RZ, R8 ;  /* 0x000000ffff057224 */ /* 0x000fc800078e0008 */
[----:B------:R-:W-:-:S05]  /*0d70*/  FADD.FTZ R5, R6, R5 ;  /* 0x0000000506057221 */ /* 0x000fca0000010000 */
[----:B------:R-:W-:-:S07]  /*0d80*/  MOV R10, R5 ;  /* 0x00000005000a7202 */ /* 0x000fce0000000f00 */
[----:B------:R-:W-:Y:S05]  /*0d90*/  WARPSYNC.COLLECTIVE R7, `(.L_x_50) ;  /* 0x0000000007087348 */ /* 0x000fea0003c00000 */
[----:B------:R0:W1:Y:S02]  /*0da0*/  SHFL.DOWN P0, R8, R10, R9, R12 ;  /* 0x080000090a087389 */ /* 0x000064000000000c */
[----:B01----:R-:W-:Y:S01]  /*0db0*/  ENDCOLLECTIVE ;  /* 0x000000000000791b */ /* 0x003fe20003800000 */
.L_x_50:
[----:B------:R-:W-:Y:S05]  /*0dc0*/  BRA `(.L_x_51) ;  /* 0xfffffffc00047947 */ /* 0x000fea000383ffff */
.L_x_52:
        /* <DEDUP_REMOVED lines=11> */
.L_x_220:


//--------------------- .text._Z25multi_tensor_apply_kernelI18TensorListMetadataILi1EE20UnscaleL2NormFunctorIN3c104HalfEEJPfS6_S6_biEEvlPViT_T0_DpT1_ --------------------------
	.section	.text._Z25multi_tensor_apply_kernelI18TensorListMetadataILi1EE20UnscaleL2NormFunctorIN3c104HalfEEJPfS6_S6_biEEvlPViT_T0_DpT1_,"ax",@progbits
	.align	128
        .global         _Z25multi_tensor_apply_kernelI18TensorListMetadataILi1EE20UnscaleL2NormFunctorIN3c104HalfEEJPfS6_S6_biEEvlPViT_T0_DpT1_
        .type           _Z25multi_tensor_apply_kernelI18TensorListMetadataILi1EE20UnscaleL2NormFunctorIN3c104HalfEEJPfS6_S6_biEEvlPViT_T0_DpT1_,@function
        .size           _Z25multi_tensor_apply_kernelI18TensorListMetadataILi1EE20UnscaleL2NormFunctorIN3c104HalfEEJPfS6_S6_biEEvlPViT_T0_DpT1_,(.L_x_221 - _Z25multi_tensor_apply_kernelI18TensorListMetadataILi1EE20UnscaleL2NormFunctorIN3c104HalfEEJPfS6_S6_biEEvlPViT_T0_DpT1_)
        .other          _Z25multi_tensor_apply_kernelI18TensorListMetadataILi1EE20UnscaleL2NormFunctorIN3c104HalfEEJPfS6_S6_biEEvlPViT_T0_DpT1_,@"STO_CUDA_ENTRY STV_DEFAULT"
_Z25multi_tensor_apply_kernelI18TensorListMetadataILi1EE20UnscaleL2NormFunctorIN3c104HalfEEJPfS6_S6_biEEvlPViT_T0_DpT1_:
.text._Z25multi_tensor_apply_kernelI18TensorListMetadataILi1EE20UnscaleL2NormFunctorIN3c104HalfEEJPfS6_S6_biEEvlPViT_T0_DpT1_:
[----:B------:R-:W-:Y:S01]  /*0000*/  LDC R1, c[0x0][0x28] ;  /* 0x00000a00ff017b82 */ /* 0x000fe20000000800 */
[----:B------:R-:W0:Y:S01]  /*0010*/  S2R R0, SR_CTAID.X ;  /* 0x0000000000007919 */ /* 0x000e220000002500 */
[----:B------:R-:W-:-:S06]  /*0020*/  HFMA2.MMA R3, -RZ, RZ, 0, 9.5367431640625e-07 ;  /* 0x00000010ff037435 */ /* 0x000fcc00000001ff */
[----:B------:R-:W1:Y:S01]  /*0030*/  LDC R6, c[0x0][0x210] ;  /* 0x00008400ff067b82 */ /* 0x000e620000000800 */
[----:B------:R-:W-:-:S07]  /*0040*/  ULDC.64 UR6, c[0x0][0x208] ;  /* 0x0000820000067ab9 */ /* 0x000fce0000000a00 */
[----:B0-----:R-:W0:Y:S01]  /*0050*/  LDC.U8 R20, c[0x0][R0+0x900] ;  /* 0x0002400000147b82 */ /* 0x001e220000000000 */
[----:B------:R-:W-:-:S07]  /*0060*/  LEA R21, R0, R3, 0x2 ;  /* 0x0000000300157211 */ /* 0x000fce00078e10ff */
[----:B------:R-:W1:Y:S01]  /*0070*/  LDC R21, c[0x0][R21+0xa30] ;  /* 0x00028c0015157b82 */ /* 0x000e620000000800 */
[----:B0-----:R-:W-:-:S07]  /*0080*/  IMAD R4, R20, 0x8, R3 ;  /* 0x0000000814047824 */ /* 0x001fce00078e0203 */
[----:B------:R-:W0:Y:S01]  /*0090*/  LDC.64 R2, c[0x0][R4+0x210] ;  /* 0x0000840004027b82 */ /* 0x000e220000000a00 */
[----:B-1----:R-:W-:-:S07]  /*00a0*/  IMAD R5, R21, R6, RZ ;  /* 0x0000000615057224 */ /* 0x002fce00078e02ff */
[----:B------:R-:W1:Y:S01]  /*00b0*/  LDC R22, c[0x0][R4+0x580] ;  /* 0x0001600004167b82 */ /* 0x000e620000000800 */
[C---:B0-----:R-:W-:Y:S01]  /*00c0*/  LEA R7, R5.reuse, R2, 0x1 ;  /* 0x0000000205077211 */ /* 0x041fe200078e08ff */
        /* <DEDUP_REMOVED lines=9> */
[----:B------:R-:W-:Y:S02]  /*0160*/  CS2R R24, SRZ ;  /* 0x0000000000187805 */ /* 0x000fe4000001ff00 */
[----:B------:R-:W-:Y:S01]  /*0170*/  MOV R26, RZ ;  /* 0x000000ff001a7202 */ /* 0x000fe20000000f00 */
[----:B0-----:R-:W-:-:S05]  /*0180*/  IMAD.SHL.U32 R5, R9, 0x4, RZ ;  /* 0x0000000409057824 */ /* 0x001fca00078e00ff */
[----:B------:R-:W-:-:S04]  /*0190*/  ISETP.GE.AND P0, PT, R5, R6, PT ;  /* 0x000000060500720c */ /* 0x000fc80003f06270 */
[----:B------:R-:W-:-:S13]  /*01a0*/  ISETP.GE.OR P0, PT, R5, R22, P0 ;  /* 0x000000160500720c */ /* 0x000fda0000706670 */
[----:B------:R-:W-:Y:S05]  /*01b0*/  @P0 BRA `(.L_x_55) ;  /* 0x0000000000640947 */ /* 0x000fea0003800000 */
[----:B------:R-:W0:Y:S02]  /*01c0*/  LDC.64 R4, c[0x0][0xf50] ;  /* 0x0003d400ff047b82 */ /* 0x000e240000000a00 */
[----:B0-----:R0:W5:Y:S06]  /*01d0*/  LDG.E R7, desc[UR6][R4.64] ;  /* 0x0000000604077981 */ /* 0x00116c000c1e1900 */
[----:B------:R-:W1:Y:S01]  /*01e0*/  LDC R8, c[0x0][RZ] ;  /* 0x00000000ff087b82 */ /* 0x000e620000000800 */
[----:B------:R-:W-:-:S07]  /*01f0*/  IMAD.MOV.U32 R23, RZ, RZ, RZ ;  /* 0x000000ffff177224 */ /* 0x000fce00078e00ff */
.L_x_56:
[----:B0-----:R-:W-:-:S06]  /*0200*/  IMAD.WIDE R4, R9, 0x8, R2 ;  /* 0x0000000809047825 */ /* 0x001fcc00078e0202 */
[----:B------:R-:W2:Y:S01]  /*0210*/  LDG.E.64 R4, desc[UR6][R4.64] ;  /* 0x0000000604047981 */ /* 0x000ea2000c1e1b00 */
[----:B-1----:R-:W-:-:S04]  /*0220*/  IADD3 R9, R8, R9, RZ ;  /* 0x0000000908097210 */ /* 0x002fc80007ffe0ff */
[----:B------:R-:W-:-:S04]  /*0230*/  SHF.L.U32 R11, R9, 0x2, RZ ;  /* 0x00000002090b7819 */ /* 0x000fc800000006ff */
[C---:B------:R-:W-:Y:S02]  /*0240*/  ISETP.GE.AND P0, PT, R11.reuse, R6, PT ;  /* 0x000000060b00720c */ /* 0x040fe40003f06270 */
[----:B------:R-:W-:Y:S02]  /*0250*/  ISETP.LT.AND P1, PT, R11, R22, PT ;  /* 0x000000160b00720c */ /* 0x000fe40003f21270 */
[--C-:B--2---:R-:W-:Y:S01]  /*0260*/  SHF.R.U64 R12, R4, 0x10, R5.reuse ;  /* 0x00000010040c7819 */ /* 0x104fe20000001205 */
[----:B------:R-:W-:Y:S01]  /*0270*/  HADD2.F32 R10, -RZ, R4.H0_H0 ;  /* 0x20000004ff0a7230 */ /* 0x000fe20000004100 */
[----:B------:R-:W-:Y:S01]  /*0280*/  SHF.R.U32.HI R16, RZ, 0x10, R5 ;  /* 0x00000010ff107819 */ /* 0x000fe20000011605 */
[----:B------:R-:W-:Y:S02]  /*0290*/  HADD2.F32 R14, -RZ, R5.H0_H0 ;  /* 0x20000005ff0e7230 */ /* 0x000fe40000004100 */
[----:B------:R-:W-:Y:S02]  /*02a0*/  HADD2.F32 R12, -RZ, R12.H0_H0 ;  /* 0x2000000cff0c7230 */ /* 0x000fe40000004100 */
[----:B-----5:R-:W-:Y:S01]  /*02b0*/  FMUL.FTZ R5, R10, R7 ;  /* 0x000000070a057220 */ /* 0x020fe20000410000 */
[----:B------:R-:W-:-:S02]  /*02c0*/  HADD2.F32 R16, -RZ, R16.H0_H0 ;  /* 0x20000010ff107230 */ /* 0x000fc40000004100 */
[C---:B------:R-:W-:Y:S01]  /*02d0*/  FMUL.FTZ R11, R7.reuse, R14 ;  /* 0x0000000e070b7220 */ /* 0x040fe20000410000 */
[----:B------:R-:W-:Y:S01]  /*02e0*/  FMUL.FTZ R12, R7, R12 ;  /* 0x0000000c070c7220 */ /* 0x000fe20000410000 */
[----:B------:R-:W-:Y:S01]  /*02f0*/  FFMA.FTZ R26, R5, R5, R26 ;  /* 0x00000005051a7223 */ /* 0x000fe2000001001a */
[----:B------:R-:W-:Y:S01]  /*0300*/  FMUL.FTZ R16, R7, R16 ;  /* 0x0000001007107220 */ /* 0x000fe20000410000 */
[----:B------:R-:W-:Y:S01]  /*0310*/  FFMA.FTZ R24, R11, R11, R24 ;  /* 0x0000000b0b187223 */ /* 0x000fe20000010018 */
[----:B------:R-:W-:Y:S02]  /*0320*/  FFMA.FTZ R25, R12, R12, R25 ;  /* 0x0000000c0c197223 */ /* 0x000fe40000010019 */
[----:B------:R-:W-:Y:S01]  /*0330*/  FFMA.FTZ R23, R16, R16, R23 ;  /* 0x0000001010177223 */ /* 0x000fe20000010017 */
[----:B------:R-:W-:Y:S06]  /*0340*/  @!P0 BRA P1, `(.L_x_56) ;  /* 0xfffffffc00ac8947 */ /* 0x000fec000083ffff */
.L_x_55:
[----:B------:R-:W-:Y:S05]  /*0350*/  BSYNC B0 ;  /* 0x0000000000007941 */ /* 0x000fea0003800000 */
.L_x_54:
[----:B------:R-:W-:Y:S05]  /*0360*/  BRA `(.L_x_57) ;  /* 0x0000000000e47947 */ /* 0x000fea0003800000 */
.L_x_53:
        /* <DEDUP_REMOVED lines=8> */
[----:B------:R-:W-:Y:S01]  /*03f0*/  HFMA2.MMA R23, -RZ, RZ, 0, 0 ;  /* 0x00000000ff177435 */ /* 0x000fe200000001ff */
[----:B------:R-:W-:Y:S01]  /*0400*/  CS2R R24, SRZ ;  /* 0x0000000000187805 */ /* 0x000fe2000001ff00 */
[----:B------:R-:W-:Y:S01]  /*0410*/  IMAD.MOV.U32 R26, RZ, RZ, RZ ;  /* 0x000000ffff1a7224 */ /* 0x000fe200078e00ff */
[----:B------:R-:W-:Y:S01]  /*0420*/  ULDC UR5, c[0x0][0x0] ;  /* 0x0000000000057ab9 */ /* 0x000fe20000000800 */
[----:B------:R-:W-:-:S07]  /*0430*/  UMOV UR4, URZ ;  /* 0x0000003f00047c82 */ /* 0x000fce0008000000 */
.L_x_58:
[----:B0-----:R-:W-:-:S04]  /*0440*/  IADD3 R13, R28, UR4, RZ ;  /* 0x000000041c0d7c10 */ /* 0x001fc8000fffe0ff */
        /* <DEDUP_REMOVED lines=30> */
[----:B--2---:R-:W-:Y:S02]  /*0630*/  @!P0 HADD2.F32 R29, -RZ, R12.H0_H0 ;  /* 0x2000000cff1d8230 */ /* 0x004fe40000004100 */
[----:B---3--:R-:W-:Y:S02]  /*0640*/  @!P1 HADD2.F32 R14, -RZ, R14.H0_H0 ;  /* 0x2000000eff0e9230 */ /* 0x008fe40000004100 */
[----:B-----5:R-:W-:Y:S02]  /*0650*/  @!P2 HADD2.F32 R12, -RZ, R16.H0_H0 ;  /* 0x20000010ff0ca230 */ /* 0x020fe40000004100 */
[----:B------:R-:W-:Y:S01]  /*0660*/  @!P0 FMUL.FTZ R29, R29, R4 ;  /* 0x000000041d1d8220 */ /* 0x000fe20000410000 */
[----:B------:R-:W-:-:S02]  /*0670*/  @!P3 HADD2.F32 R4, -RZ, R18.H0_H0 ;  /* 0x20000012ff04b230 */ /* 0x000fc40000004100 */
[----:B------:R-:W-:Y:S01]  /*0680*/  @!P1 FMUL.FTZ R14, R7, R14 ;  /* 0x0000000e070e9220 */ /* 0x000fe20000410000 */
[----:B------:R-:W-:-:S03]  /*0690*/  @!P0 FFMA.FTZ R26, R29, R29, R26 ;  /* 0x0000001d1d1a8223 */ /* 0x000fc6000001001a */
[----:B------:R-:W-:Y:S01]  /*06a0*/  @!P1 FFMA.FTZ R25, R14, R14, R25 ;  /* 0x0000000e0e199223 */ /* 0x000fe20000010019 */
[----:B----4-:R-:W-:-:S04]  /*06b0*/  @!P2 FMUL.FTZ R5, R9, R12 ;  /* 0x0000000c0905a220 */ /* 0x010fc80000410000 */
[----:B------:R-:W-:Y:S01]  /*06c0*/  @!P2 FFMA.FTZ R24, R5, R5, R24 ;  /* 0x000000050518a223 */ /* 0x000fe20000010018 */
[----:B------:R-:W-:-:S04]  /*06d0*/  @!P3 FMUL.FTZ R4, R11, R4 ;  /* 0x000000040b04b220 */ /* 0x000fc80000410000 */
[----:B------:R-:W-:Y:S01]  /*06e0*/  @!P3 FFMA.FTZ R23, R4, R4, R23 ;  /* 0x000000040417b223 */ /* 0x000fe20000010017 */
[----:B------:R-:W-:Y:S06]  /*06f0*/  @!P4 BRA P5, `(.L_x_58) ;  /* 0xfffffffc0050c947 */ /* 0x000fec000283ffff */
.L_x_57:
        /* <DEDUP_REMOVED lines=20> */
.L_x_60:
[----:B------:R-:W-:-:S04]  /*0840*/  SHF.R.S32.HI R8, RZ, 0x1, R5 ;  /* 0x00000001ff087819 */ /* 0x000fc80000011405 */
[----:B------:R-:W-:-:S13]  /*0850*/  ISETP.GE.AND P0, PT, R3, R8, PT ;  /* 0x000000080300720c */ /* 0x000fda0003f06270 */
[----:B------:R-:W-:Y:S01]  /*0860*/  @!P0 LEA R7, R8, R4, 0x2 ;  /* 0x0000000408078211 */ /* 0x000fe200078e10ff */
[----:B------:R-:W-:Y:S05]  /*0870*/  @!P0 LDS R6, [R4] ;  /* 0x0000000004068984 */ /* 0x000fea0000000800 */
[----:B------:R-:W1:Y:S02]  /*0880*/  @!P0 LDS R7, [R7] ;  /* 0x0000000007078984 */ /* 0x000e640000000800 */
[----:B-1----:R-:W-:-:S05]  /*0890*/  @!P0 FADD.FTZ R9, R6, R7 ;  /* 0x0000000706098221 */ /* 0x002fca0000010000 */
[----:B------:R1:W-:Y:S01]  /*08a0*/  @!P0 STS [R4], R9 ;  /* 0x0000000904008388 */ /* 0x0003e20000000800 */
[----:B------:R-:W-:Y:S01]  /*08b0*/  BAR.SYNC.DEFER_BLOCKING 0x0 ;  /* 0x0000000000007b1d */ /* 0x000fe20000010000 */
[----:B------:R-:W-:Y:S01]  /*08c0*/  ISETP.GT.AND P0, PT, R5, 0xff, PT ;  /* 0x000000ff0500780c */ /* 0x000fe20003f04270 */
[----:B------:R-:W-:-:S12]  /*08d0*/  IMAD.MOV.U32 R5, RZ, RZ, R8 ;  /* 0x000000ffff057224 */ /* 0x000fd800078e0008 */
[----:B-1----:R-:W-:Y:S05]  /*08e0*/  @P0 BRA `(.L_x_60) ;  /* 0xfffffffc00d40947 */ /* 0x002fea000383ffff */
.L_x_59:
        /* <DEDUP_REMOVED lines=15> */
.L_x_68:
[----:B-1----:R-:W-:-:S07]  /*09e0*/  FADD.FTZ R11, R5, R8 ;  /* 0x00000008050b7221 */ /* 0x002fce0000010000 */
.L_x_61:
        /* <DEDUP_REMOVED lines=8> */
[----:B------:R-:W-:Y:S02]  /*0a70*/  @P0 MOV R9, 0x1 ;  /* 0x0000000100090802 */ /* 0x000fe40000000f00 */
        /* <DEDUP_REMOVED lines=17> */
.L_x_62:
[----:B------:R-:W-:Y:S01]  /*0b90*/  HFMA2.MMA R9, -RZ, RZ, 0, 9.5367431640625e-07 ;  /* 0x00000010ff097435 */ /* 0x000fe200000001ff */
[----:B------:R-:W-:Y:S01]  /*0ba0*/  IMAD.MOV.U32 R10, RZ, RZ, R23 ;  /* 0x000000ffff0a7224 */ /* 0x000fe200078e0017 */
[----:B------:R-:W-:Y:S01]  /*0bb0*/  MOV R12, 0x1f ;  /* 0x0000001f000c7802 */ /* 0x000fe20000000f00 */
[----:B------:R-:W-:-:S08]  /*0bc0*/  IMAD.MOV.U32 R7, RZ, RZ, -0x1 ;  /* 0xffffffffff077424 */ /* 0x000fd000078e00ff */
[----:B------:R-:W-:Y:S05]  /*0bd0*/  WARPSYNC.COLLECTIVE R7, `(.L_x_63) ;  /* 0x0000000007087348 */ /* 0x000fea0003c00000 */
[----:B------:R0:W1:Y:S02]  /*0be0*/  SHFL.DOWN P0, R8, R10, R9, R12 ;  /* 0x080000090a087389 */ /* 0x000064000000000c */
[----:B01----:R-:W-:Y:S01]  /*0bf0*/  ENDCOLLECTIVE ;  /* 0x000000000000791b */ /* 0x003fe20003800000 */
.L_x_63:
[----:B------:R-:W-:Y:S01]  /*0c00*/  IMAD.MOV.U32 R9, RZ, RZ, 0x8 ;  /* 0x00000008ff097424 */ /* 0x000fe200078e00ff */
[----:B------:R-:W-:-:S05]  /*0c10*/  MOV R4, R8 ;  /* 0x0000000800047202 */ /* 0x000fca0000000f00 */
[----:B------:R-:W-:-:S05]  /*0c20*/  FADD.FTZ R4, R4, R23 ;  /* 0x0000001704047221 */ /* 0x000fca0000010000 */
[----:B------:R-:W-:-:S07]  /*0c30*/  MOV R10, R4 ;  /* 0x00000004000a7202 */ /* 0x000fce0000000f00 */
[----:B------:R-:W-:Y:S05]  /*0c40*/  WARPSYNC.COLLECTIVE R7, `(.L_x_64) ;  /* 0x0000000007087348 */ /* 0x000fea0003c00000 */
[----:B------:R0:W1:Y:S02]  /*0c50*/  SHFL.DOWN P0, R8, R10, R9, R12 ;  /* 0x080000090a087389 */ /* 0x000064000000000c */
[----:B01----:R-:W-:Y:S01]  /*0c60*/  ENDCOLLECTIVE ;  /* 0x000000000000791b */ /* 0x003fe20003800000 */
.L_x_64:
[----:B------:R-:W-:Y:S01]  /*0c70*/  IMAD.MOV.U32 R9, RZ, RZ, 0x4 ;  /* 0x00000004ff097424 */ /* 0x000fe200078e00ff */
[----:B------:R-:W-:-:S05]  /*0c80*/  MOV R3, R8 ;  /* 0x0000000800037202 */ /* 0x000fca0000000f00 */
[----:B------:R-:W-:-:S05]  /*0c90*/  FADD.FTZ R3, R4, R3 ;  /* 0x0000000304037221 */ /* 0x000fca0000010000 */
[----:B------:R-:W-:-:S07]  /*0ca0*/  MOV R10, R3 ;  /* 0x00000003000a7202 */ /* 0x000fce0000000f00 */
[----:B------:R-:W-:Y:S05]  /*0cb0*/  WARPSYNC.COLLECTIVE R7, `(.L_x_65) ;  /* 0x0000000007087348 */ /* 0x000fea0003c00000 */
[----:B------:R0:W1:Y:S02]  /*0cc0*/  SHFL.DOWN P0, R8, R10, R9, R12 ;  /* 0x080000090a087389 */ /* 0x000064000000000c */
[----:B01----:R-:W-:Y:S01]  /*0cd0*/  ENDCOLLECTIVE ;  /* 0x000000000000791b */ /* 0x003fe20003800000 */
.L_x_65:
[----:B------:R-:W-:Y:S01]  /*0ce0*/  IMAD.MOV.U32 R9, RZ, RZ, 0x2 ;  /* 0x00000002ff097424 */ /* 0x000fe200078e00ff */
[----:B------:R-:W-:-:S05]  /*0cf0*/  MOV R6, R8 ;  /* 0x0000000800067202 */ /* 0x000fca0000000f00 */
[----:B------:R-:W-:-:S05]  /*0d00*/  FADD.FTZ R6, R3, R6 ;  /* 0x0000000603067221 */ /* 0x000fca0000010000 */
[----:B------:R-:W-:-:S07]  /*0d10*/  MOV R10, R6 ;  /* 0x00000006000a7202 */ /* 0x000fce0000000f00 */
[----:B------:R-:W-:Y:S05]  /*0d20*/  WARPSYNC.COLLECTIVE R7, `(.L_x_66) ;  /* 0x0000000007087348 */ /* 0x000fea0003c00000 */
[----:B------:R0:W1:Y:S02]  /*0d30*/  SHFL.DOWN P0, R8, R10, R9, R12 ;  /* 0x080000090a087389 */ /* 0x000064000000000c */
[----:B01----:R-:W-:Y:S01]  /*0d40*/  ENDCOLLECTIVE ;  /* 0x000000000000791b */ /* 0x003fe20003800000 */
.L_x_66:
[----:B------:R-:W-:Y:S01]  /*0d50*/  HFMA2.MMA R9, -RZ, RZ, 0, 5.9604644775390625e-08 ;  /* 0x00000001ff097435 */ /* 0x000fe200000001ff */
[----:B------:R-:W-:-:S05]  /*0d60*/  MOV R5, R8 ;  /* 0x0000000800057202 */ /* 0x000fca0000000f00 */
[----:B------:R-:W-:-:S05]  /*0d70*/  FADD.FTZ R5, R6, R5 ;  /* 0x0000000506057221 */ /* 0x000fca0000010000 */
[----:B------:R-:W-:-:S07]  /*0d80*/  MOV R10, R5 ;  /* 0x00000005000a7202 */ /* 0x000fce0000000f00 */
[----:B------:R-:W-:Y:S05]  /*0d90*/  WARPSYNC.COLLECTIVE R7, `(.L_x_67) ;  /* 0x0000000007087348 */ /* 0x000fea0003c00000 */
[----:B------:R0:W1:Y:S02]  /*0da0*/  SHFL.DOWN P0, R8, R10, R9, R12 ;  /* 0x080000090a087389 */ /* 0x000064000000000c */
[----:B01----:R-:W-:Y:S01]  /*0db0*/  ENDCOLLECTIVE ;  /* 0x000000000000791b */ /* 0x003fe20003800000 */
.L_x_67:
[----:B------:R-:W-:Y:S05]  /*0dc0*/  BRA `(.L_x_68) ;  /* 0xfffffffc00047947 */ /* 0x000fea000383ffff */
.L_x_69:
        /* <DEDUP_REMOVED lines=11> */
.L_x_221:


//--------------------- .text._Z25multi_tensor_apply_kernelI18TensorListMetadataILi1EE20UnscaleL2NormFunctorIfEJPfS4_S4_biEEvlPViT_T0_DpT1_ --------------------------
	.section	.text._Z25multi_tensor_apply_kernelI18TensorListMetadataILi1EE20UnscaleL2NormFunctorIfEJPfS4_S4_biEEvlPViT_T0_DpT1_,"ax",@progbits
	.align	128
        .global         _Z25multi_tensor_apply_kernelI18TensorListMetadataILi1EE20UnscaleL2NormFunctorIfEJPfS4_S4_biEEvlPViT_T0_DpT1_
        .type           _Z25multi_tensor_apply_kernelI18TensorListMetadataILi1EE20UnscaleL2NormFunctorIfEJPfS4_S4_biEEvlPViT_T0_DpT1_,@function
        .size           _Z25multi_tensor_apply_kernelI18TensorListMetadataILi1EE20UnscaleL2NormFunctorIfEJPfS4_S4_biEEvlPViT_T0_DpT1_,(.L_x_222 - _Z25multi_tensor_apply_kernelI18TensorListMetadataILi1EE20UnscaleL2NormFunctorIfEJPfS4_S4_biEEvlPViT_T0_DpT1_)
        .other          _Z25multi_tensor_apply_kernelI18TensorListMetadataILi1EE20UnscaleL2NormFunctorIfEJPfS4_S4_biEEvlPViT_T0_DpT1_,@"STO_CUDA_ENTRY STV_DEFAULT"
_Z25multi_tensor_apply_kernelI18TensorListMetadataILi1EE20UnscaleL2NormFunctorIfEJPfS4_S4_biEEvlPViT_T0_DpT1_:
.text._Z25multi_tensor_apply_kernelI18TensorListMetadataILi1EE20UnscaleL2NormFunctorIfEJPfS4_S4_biEEvlPViT_T0_DpT1_:
        /* <DEDUP_REMOVED lines=32> */
.L_x_73:
[----:B0-----:R-:W-:-:S06]  /*0200*/  IMAD.WIDE R4, R9, 0x10, R2 ;  /* 0x0000001009047825 */ /* 0x001fcc00078e0202 */
[----:B------:R-:W2:Y:S01]  /*0210*/  LDG.E.128 R4, desc[UR6][R4.64] ;  /* 0x0000000604047981 */ /* 0x000ea2000c1e1d00 */
[----:B-1----:R-:W-:-:S05]  /*0220*/  IMAD.IADD R9, R12, 0x1, R9 ;  /* 0x000000010c097824 */ /* 0x002fca00078e0209 */
[----:B------:R-:W-:-:S04]  /*0230*/  SHF.L.U32 R15, R9, 0x2, RZ ;  /* 0x00000002090f7819 */ /* 0x000fc800000006ff */
[C---:B------:R-:W-:Y:S02]  /*0240*/  ISETP.GE.AND P0, PT, R15.reuse, R8, PT ;  /* 0x000000080f00720c */ /* 0x040fe40003f06270 */
[----:B------:R-:W-:Y:S01]  /*0250*/  ISETP.LT.AND P1, PT, R15, R18, PT ;  /* 0x000000120f00720c */ /* 0x000fe20003f21270 */
[C---:B--2--5:R-:W-:Y:S01]  /*0260*/  FMUL.FTZ R15, R11.reuse, R6 ;  /* 0x000000060b0f7220 */ /* 0x064fe20000410000 */
[C---:B------:R-:W-:Y:S01]  /*0270*/  FMUL.FTZ R13, R11.reuse, R4 ;  /* 0x000000040b0d7220 */ /* 0x040fe20000410000 */
[C---:B------:R-:W-:Y:S01]  /*0280*/  FMUL.FTZ R10, R11.reuse, R5 ;  /* 0x000000050b0a7220 */ /* 0x040fe20000410000 */
[----:B------:R-:W-:Y:S01]  /*0290*/  FMUL.FTZ R6, R11, R7 ;  /* 0x000000070b067220 */ /* 0x000fe20000410000 */
[----:B------:R-:W-:Y:S01]  /*02a0*/  FFMA.FTZ R20, R15, R15, R20 ;  /* 0x0000000f0f147223 */ /* 0x000fe20000010014 */
[----:B------:R-:W-:Y:S01]  /*02b0*/  FFMA.FTZ R22, R13, R13, R22 ;  /* 0x0000000d0d167223 */ /* 0x000fe20000010016 */
[----:B------:R-:W-:Y:S01]  /*02c0*/  FFMA.FTZ R21, R10, R10, R21 ;  /* 0x0000000a0a157223 */ /* 0x000fe20000010015 */
[----:B------:R-:W-:-:S05]  /*02d0*/  FFMA.FTZ R19, R6, R6, R19 ;  /* 0x0000000606137223 */ /* 0x000fca0000010013 */
[----:B------:R-:W-:Y:S05]  /*02e0*/  @!P0 BRA P1, `(.L_x_73) ;  /* 0xfffffffc00c48947 */ /* 0x000fea000083ffff */
.L_x_72:
[----:B------:R-:W-:Y:S05]  /*02f0*/  BSYNC B0 ;  /* 0x0000000000007941 */ /* 0x000fea0003800000 */
.L_x_71:
[----:B------:R-:W-:Y:S05]  /*0300*/  BRA `(.L_x_74) ;  /* 0x0000000000d47947 */ /* 0x000fea0003800000 */
.L_x_70:
        /* <DEDUP_REMOVED lines=13> */
.L_x_75:
[----:B0-----:R-:W-:-:S05]  /*03e0*/  VIADD R13, R28, UR4 ;  /* 0x000000041c0d7c36 */ /* 0x001fca0008000000 */
[C---:B------:R-:W-:Y:S02]  /*03f0*/  IADD3 R15, R13.reuse, UR5, RZ ;  /* 0x000000050d0f7c10 */ /* 0x040fe4000fffe0ff */
[-C--:B-1----:R-:W-:Y:S02]  /*0400*/  ISETP.GE.AND P0, PT, R13, R23.reuse, PT ;  /* 0x000000170d00720c */ /* 0x082fe40003f06270 */
[C---:B------:R-:W-:Y:S02]  /*0410*/  IADD3 R25, R15.reuse, UR5, RZ ;  /* 0x000000050f197c10 */ /* 0x040fe4000fffe0ff */
[-C--:B------:R-:W-:Y:S02]  /*0420*/  ISETP.GE.AND P1, PT, R15, R23.reuse, PT ;  /* 0x000000170f00720c */ /* 0x080fe40003f26270 */
[C---:B------:R-:W-:Y:S01]  /*0430*/  ISETP.GE.AND P2, PT, R25.reuse, R23, PT ;  /* 0x000000171900720c */ /* 0x040fe20003f46270 */
[----:B------:R-:W-:Y:S01]  /*0440*/  VIADD R27, R25, UR5 ;  /* 0x00000005191b7c36 */ /* 0x000fe20008000000 */
[----:B------:R-:W-:-:S02]  /*0450*/  ISETP.GE.OR P0, PT, R13, R18, P0 ;  /* 0x000000120d00720c */ /* 0x000fc40000706670 */
[-C--:B------:R-:W-:Y:S02]  /*0460*/  ISETP.GE.OR P1, PT, R15, R18.reuse, P1 ;  /* 0x000000120f00720c */ /* 0x080fe40000f26670 */
[----:B------:R-:W-:Y:S02]  /*0470*/  ISETP.GE.AND P3, PT, R27, R23, PT ;  /* 0x000000171b00720c */ /* 0x000fe40003f66270 */
[-C--:B------:R-:W-:Y:S02]  /*0480*/  ISETP.GE.OR P2, PT, R25, R18.reuse, P2 ;  /* 0x000000121900720c */ /* 0x080fe40001746670 */
[----:B------:R-:W-:-:S05]  /*0490*/  ISETP.GE.OR P3, PT, R27, R18, P3 ;  /* 0x000000121b00720c */ /* 0x000fca0001f66670 */
[----:B------:R-:W0:Y:S01]  /*04a0*/  @!P0 LDC.64 R4, c[0x0][0xf50] ;  /* 0x0003d400ff048b82 */ /* 0x000e220000000a00 */
[----:B------:R-:W-:-:S04]  /*04b0*/  @!P0 IMAD.WIDE R12, R13, 0x4, R2 ;  /* 0x000000040d0c8825 */ /* 0x000fc800078e0202 */
[--C-:B------:R-:W-:Y:S02]  /*04c0*/  @!P1 IMAD.WIDE R14, R15, 0x4, R2.reuse ;  /* 0x000000040f0e9825 */ /* 0x100fe400078e0202 */
[----:B------:R-:W2:Y:S01]  /*04d0*/  @!P0 LDG.E R12, desc[UR6][R12.64] ;  /* 0x000000060c0c8981 */ /* 0x000ea2000c1e1900 */
[----:B------:R-:W1:Y:S08]  /*04e0*/  @!P1 LDC.64 R6, c[0x0][0xf50] ;  /* 0x0003d400ff069b82 */ /* 0x000e700000000a00 */
[----:B------:R-:W3:Y:S01]  /*04f0*/  @!P2 LDC.64 R8, c[0x0][0xf50] ;  /* 0x0003d400ff08ab82 */ /* 0x000ee20000000a00 */
[--C-:B------:R-:W-:Y:S01]  /*0500*/  @!P2 IMAD.WIDE R24, R25, 0x4, R2.reuse ;  /* 0x000000041918a825 */ /* 0x100fe200078e0202 */
[----:B------:R-:W4:Y:S03]  /*0510*/  @!P1 LDG.E R14, desc[UR6][R14.64] ;  /* 0x000000060e0e9981 */ /* 0x000f26000c1e1900 */
[----:B------:R-:W-:-:S02]  /*0520*/  @!P3 IMAD.WIDE R26, R27, 0x4, R2 ;  /* 0x000000041b1ab825 */ /* 0x000fc400078e0202 */
[----:B------:R-:W5:Y:S01]  /*0530*/  @!P2 LDG.E R24, desc[UR6][R24.64] ;  /* 0x000000061818a981 */ /* 0x000f62000c1e1900 */
[----:B------:R-:W3:Y:S03]  /*0540*/  @!P3 LDC.64 R10, c[0x0][0xf50] ;  /* 0x0003d400ff0abb82 */ /* 0x000ee60000000a00 */
[----:B0-----:R-:W2:Y:S04]  /*0550*/  @!P0 LDG.E R5, desc[UR6][R4.64] ;  /* 0x0000000604058981 */ /* 0x001ea8000c1e1900 */
[----:B------:R-:W5:Y:S04]  /*0560*/  @!P3 LDG.E R26, desc[UR6][R26.64] ;  /* 0x000000061a1ab981 */ /* 0x000f68000c1e1900 */
[----:B-1----:R-:W4:Y:S04]  /*0570*/  @!P1 LDG.E R7, desc[UR6][R6.64] ;  /* 0x0000000606079981 */ /* 0x002f28000c1e1900 */
[----:B---3--:R-:W5:Y:S04]  /*0580*/  @!P2 LDG.E R9, desc[UR6][R8.64] ;  /* 0x000000060809a981 */ /* 0x008f68000c1e1900 */
[----:B------:R-:W3:Y:S01]  /*0590*/  @!P3 LDG.E R11, desc[UR6][R10.64] ;  /* 0x000000060a0bb981 */ /* 0x000ee2000c1e1900 */
[----:B------:R-:W-:-:S06]  /*05a0*/  ULEA UR4, UR5, UR4, 0x2 ;  /* 0x0000000405047291 */ /* 0x000fcc000f8e103f */
[----:B------:R-:W-:Y:S02]  /*05b0*/  ISETP.LE.AND P4, PT, R23, UR4, PT ;  /* 0x0000000417007c0c */ /* 0x000fe4000bf83270 */
[----:B------:R-:W-:Y:S01]  /*05c0*/  ISETP.GT.AND P5, PT, R18, UR4, PT ;  /* 0x0000000412007c0c */ /* 0x000fe2000bfa4270 */
[----:B--2---:R-:W-:-:S04]  /*05d0*/  @!P0 FMUL.FTZ R13, R5, R12 ;  /* 0x0000000c050d8220 */ /* 0x004fc80000410000 */
[----:B------:R-:W-:Y:S01]  /*05e0*/  @!P0 FFMA.FTZ R22, R13, R13, R22 ;  /* 0x0000000d0d168223 */ /* 0x000fe20000010016 */
[----:B----4-:R-:W-:Y:S01]  /*05f0*/  @!P1 FMUL.FTZ R14, R7, R14 ;  /* 0x0000000e070e9220 */ /* 0x010fe20000410000 */
[----:B-----5:R-:W-:-:S03]  /*0600*/  @!P2 FMUL.FTZ R5, R9, R24 ;  /* 0x000000180905a220 */ /* 0x020fc60000410000 */
[----:B------:R-:W-:Y:S01]  /*0610*/  @!P1 FFMA.FTZ R21, R14, R14, R21 ;  /* 0x0000000e0e159223 */ /* 0x000fe20000010015 */
[----:B------:R-:W-:Y:S01]  /*0620*/  @!P2 FFMA.FTZ R20, R5, R5, R20 ;  /* 0x000000050514a223 */ /* 0x000fe20000010014 */
[----:B---3--:R-:W-:-:S04]  /*0630*/  @!P3 FMUL.FTZ R4, R11, R26 ;  /* 0x0000001a0b04b220 */ /* 0x008fc80000410000 */
[----:B------:R-:W-:Y:S01]  /*0640*/  @!P3 FFMA.FTZ R19, R4, R4, R19 ;  /* 0x000000040413b223 */ /* 0x000fe20000010013 */
[----:B------:R-:W-:Y:S06]  /*0650*/  @!P4 BRA P5, `(.L_x_75) ;  /* 0xfffffffc0060c947 */ /* 0x000fec000283ffff */
.L_x_74:
        /* <DEDUP_REMOVED lines=20> */
.L_x_77:
        /* <DEDUP_REMOVED lines=11> */
.L_x_76:
        /* <DEDUP_REMOVED lines=15> */
.L_x_85:
[----:B-1----:R-:W-:-:S07]  /*0940*/  FADD.FTZ R11, R5, R8 ;  /* 0x00000008050b7221 */ /* 0x002fce0000010000 */
.L_x_78:
        /* <DEDUP_REMOVED lines=26> */
.L_x_79:
[----:B------:R-:W-:Y:S01]  /*0af0*/  HFMA2.MMA R12, -RZ, RZ, 0, 1.847743988037109375e-06 ;  /* 0x0000001fff0c7435 */ /* 0x000fe200000001ff */
[----:B------:R-:W-:Y:S01]  /*0b00*/  MOV R10, R19 ;  /* 0x00000013000a7202 */ /* 0x000fe20000000f00 */
[----:B------:R-:W-:Y:S01]  /*0b10*/  IMAD.MOV.U32 R9, RZ, RZ, 0x10 ;  /* 0x00000010ff097424 */ /* 0x000fe200078e00ff */
[----:B------:R-:W-:-:S08]  /*0b20*/  MOV R7, 0xffffffff ;  /* 0xffffffff00077802 */ /* 0x000fd00000000f00 */
[----:B------:R-:W-:Y:S05]  /*0b30*/  WARPSYNC.COLLECTIVE R7, `(.L_x_80) ;  /* 0x0000000007087348 */ /* 0x000fea0003c00000 */
[----:B------:R0:W1:Y:S02]  /*0b40*/  SHFL.DOWN P0, R8, R10, R9, R12 ;  /* 0x080000090a087389 */ /* 0x000064000000000c */
[----:B01----:R-:W-:Y:S01]  /*0b50*/  ENDCOLLECTIVE ;  /* 0x000000000000791b */ /* 0x003fe20003800000 */
.L_x_80:
[----:B------:R-:W-:Y:S01]  /*0b60*/  HFMA2.MMA R9, -RZ, RZ, 0, 4.76837158203125e-07 ;  /* 0x00000008ff097435 */ /* 0x000fe200000001ff */
[----:B------:R-:W-:-:S04]  /*0b70*/  IMAD.MOV.U32 R4, RZ, RZ, R8 ;  /* 0x000000ffff047224 */ /* 0x000fc800078e0008 */
[----:B------:R-:W-:-:S05]  /*0b80*/  FADD.FTZ R4, R4, R19 ;  /* 0x0000001304047221 */ /* 0x000fca0000010000 */
[----:B------:R-:W-:-:S07]  /*0b90*/  MOV R10, R4 ;  /* 0x00000004000a7202 */ /* 0x000fce0000000f00 */
[----:B------:R-:W-:Y:S05]  /*0ba0*/  WARPSYNC.COLLECTIVE R7, `(.L_x_81) ;  /* 0x0000000007087348 */ /* 0x000fea0003c00000 */
[----:B------:R0:W1:Y:S02]  /*0bb0*/  SHFL.DOWN P0, R8, R10, R9, R12 ;  /* 0x080000090a087389 */ /* 0x000064000000000c */
[----:B01----:R-:W-:Y:S01]  /*0bc0*/  ENDCOLLECTIVE ;  /* 0x000000000000791b */ /* 0x003fe20003800000 */
.L_x_81:
[----:B------:R-:W-:Y:S01]  /*0bd0*/  HFMA2.MMA R9, -RZ, RZ, 0, 2.384185791015625e-07 ;  /* 0x00000004ff097435 */ /* 0x000fe200000001ff */
[----:B------:R-:W-:-:S04]  /*0be0*/  IMAD.MOV.U32 R3, RZ, RZ, R8 ;  /* 0x000000ffff037224 */ /* 0x000fc800078e0008 */
[----:B------:R-:W-:-:S05]  /*0bf0*/  FADD.FTZ R3, R4, R3 ;  /* 0x0000000304037221 */ /* 0x000fca0000010000 */
[----:B------:R-:W-:-:S07]  /*0c00*/  MOV R10, R3 ;  /* 0x00000003000a7202 */ /* 0x000fce0000000f00 */
[----:B------:R-:W-:Y:S05]  /*0c10*/  WARPSYNC.COLLECTIVE R7, `(.L_x_82) ;  /* 0x0000000007087348 */ /* 0x000fea0003c00000 */
[----:B------:R0:W1:Y:S02]  /*0c20*/  SHFL.DOWN P0, R8, R10, R9, R12 ;  /* 0x080000090a087389 */ /* 0x000064000000000c */
[----:B01----:R-:W-:Y:S01]  /*0c30*/  ENDCOLLECTIVE ;  /* 0x000000000000791b */ /* 0x003fe20003800000 */
.L_x_82:
[----:B------:R-:W-:Y:S01]  /*0c40*/  HFMA2.MMA R9, -RZ, RZ, 0, 1.1920928955078125e-07 ;  /* 0x00000002ff097435 */ /* 0x000fe200000001ff */
[----:B------:R-:W-:-:S04]  /*0c50*/  IMAD.MOV.U32 R6, RZ, RZ, R8 ;  /* 0x000000ffff067224 */ /* 0x000fc800078e0008 */
[----:B------:R-:W-:-:S05]  /*0c60*/  FADD.FTZ R6, R3, R6 ;  /* 0x0000000603067221 */ /* 0x000fca0000010000 */
[----:B------:R-:W-:-:S07]  /*0c70*/  MOV R10, R6 ;  /* 0x00000006000a7202 */ /* 0x000fce0000000f00 */
[----:B------:R-:W-:Y:S05]  /*0c80*/  WARPSYNC.COLLECTIVE R7, `(.L_x_83) ;  /* 0x0000000007087348 */ /* 0x000fea0003c00000 */
[----:B------:R0:W1:Y:S02]  /*0c90*/  SHFL.DOWN P0, R8, R10, R9, R12 ;  /* 0x080000090a087389 */ /* 0x000064000000000c */
[----:B01----:R-:W-:Y:S01]  /*0ca0*/  ENDCOLLECTIVE ;  /* 0x000000000000791b */ /* 0x003fe20003800000 */
.L_x_83:
[----:B------:R-:W-:Y:S01]  /*0cb0*/  HFMA2.MMA R9, -RZ, RZ, 0, 5.9604644775390625e-08 ;  /* 0x00000001ff097435 */ /* 0x000fe200000001ff */
[----:B------:R-:W-:-:S04]  /*0cc0*/  IMAD.MOV.U32 R5, RZ, RZ, R8 ;  /* 0x000000ffff057224 */ /* 0x000fc800078e0008 */
[----:B------:R-:W-:-:S05]  /*0cd0*/  FADD.FTZ R5, R6, R5 ;  /* 0x0000000506057221 */ /* 0x000fca0000010000 */
[----:B------:R-:W-:-:S07]  /*0ce0*/  MOV R10, R5 ;  /* 0x00000005000a7202 */ /* 0x000fce0000000f00 */
[----:B------:R-:W-:Y:S05]  /*0cf0*/  WARPSYNC.COLLECTIVE R7, `(.L_x_84) ;  /* 0x0000000007087348 */ /* 0x000fea0003c00000 */
[----:B------:R0:W1:Y:S02]  /*0d00*/  SHFL.DOWN P0, R8, R10, R9, R12 ;  /* 0x080000090a087389 */ /* 0x000064000000000c */
[----:B01----:R-:W-:Y:S01]  /*0d10*/  ENDCOLLECTIVE ;  /* 0x000000000000791b */ /* 0x003fe20003800000 */
.L_x_84:
[----:B------:R-:W-:Y:S05]  /*0d20*/  BRA `(.L_x_85) ;  /* 0xfffffffc00047947 */ /* 0x000fea000383ffff */
.L_x_86:
        /* <DEDUP_REMOVED lines=13> */
.L_x_222:


//--------------------- .text._Z25multi_tensor_apply_kernelI18TensorListMetadataILi1EE13L2NormFunctorIN3c108BFloat16EEJPfS6_biEEvlPViT_T0_DpT1_ --------------------------
	.section	.text._Z25multi_tensor_apply_kernelI18TensorListMetadataILi1EE13L2NormFunctorIN3c108BFloat16EEJPfS6_biEEvlPViT_T0_DpT1_,"ax",@progbits
	.align	128
        .global         _Z25multi_tensor_apply_kernelI18TensorListMetadataILi1EE13L2NormFunctorIN3c108BFloat16EEJPfS6_biEEvlPViT_T0_DpT1_
        .type           _Z25multi_tensor_apply_kernelI18TensorListMetadataILi1EE13L2NormFunctorIN3c108BFloat16EEJPfS6_biEEvlPViT_T0_DpT1_,@function
        .size           _Z25multi_tensor_apply_kernelI18TensorListMetadataILi1EE13L2NormFunctorIN3c108BFloat16EEJPfS6_biEEvlPViT_T0_DpT1_,(.L_x_223 - _Z25multi_tensor_apply_kernelI18TensorListMetadataILi1EE13L2NormFunctorIN3c108BFloat16EEJPfS6_biEEvlPViT_T0_DpT1_)
        .other          _Z25multi_tensor_apply_kernelI18TensorListMetadataILi1EE13L2NormFunctorIN3c108BFloat16EEJPfS6_biEEvlPViT_T0_DpT1_,@"STO_CUDA_ENTRY STV_DEFAULT"
_Z25multi_tensor_apply_kernelI18TensorListMetadataILi1EE13L2NormFunctorIN3c108BFloat16EEJPfS6_biEEvlPViT_T0_DpT1_:
.text._Z25multi_tensor_apply_kernelI18TensorListMetadataILi1EE13L2NormFunctorIN3c108BFloat16EEJPfS6_biEEvlPViT_T0_DpT1_:
        /* <DEDUP_REMOVED lines=21> */
[----:B------:R-:W-:Y:S01]  /*0150*/  HFMA2.MMA R13, -RZ, RZ, 0, 0 ;  /* 0x00000000ff0d7435 */ /* 0x000fe200000001ff */
[----:B------:R-:W-:Y:S01]  /*0160*/  CS2R R14, SRZ ;  /* 0x00000000000e7805 */ /* 0x000fe2000001ff00 */
[----:B------:R-:W-:Y:S02]  /*0170*/  IMAD.MOV.U32 R16, RZ, RZ, RZ ;  /* 0x000000ffff107224 */ /* 0x000fe400078e00ff */
[----:B0-----:R-:W-:-:S05]  /*0180*/  IMAD.SHL.U32 R7, R8, 0x4, RZ ;  /* 0x0000000408077824 */ /* 0x001fca00078e00ff */
[----:B------:R-:W-:-:S04]  /*0190*/  ISETP.GE.AND P0, PT, R7, R6, PT ;  /* 0x000000060700720c */ /* 0x000fc80003f06270 */
[----:B------:R-:W-:-:S13]  /*01a0*/  ISETP.GE.OR P0, PT, R7, R12, P0 ;  /* 0x0000000c0700720c */ /* 0x000fda0000706670 */
[----:B------:R-:W-:Y:S05]  /*01b0*/  @P0 BRA `(.L_x_89) ;  /* 0x0000000000500947 */ /* 0x000fea0003800000 */
[----:B------:R-:W0:Y:S01]  /*01c0*/  LDC R20, c[0x0][RZ] ;  /* 0x00000000ff147b82 */ /* 0x000e220000000800 */
[----:B------:R-:W-:Y:S01]  /*01d0*/  MOV R7, R8 ;  /* 0x0000000800077202 */ /* 0x000fe20000000f00 */
[----:B------:R-:W-:-:S07]  /*01e0*/  IMAD.MOV.U32 R13, RZ, RZ, RZ ;  /* 0x000000ffff0d7224 */ /* 0x000fce00078e00ff */
.L_x_90:
[----:B------:R-:W-:-:S06]  /*01f0*/  IMAD.WIDE R8, R7, 0x8, R2 ;  /* 0x0000000807087825 */ /* 0x000fcc00078e0202 */
[----:B------:R-:W2:Y:S01]  /*0200*/  LDG.E.64 R8, desc[UR6][R8.64] ;  /* 0x0000000608087981 */ /* 0x000ea2000c1e1b00 */
[----:B0-----:R-:W-:-:S05]  /*0210*/  IADD3 R7, R20, R7, RZ ;  /* 0x0000000714077210 */ /* 0x001fca0007ffe0ff */
[----:B------:R-:W-:-:S05]  /*0220*/  IMAD.SHL.U32 R11, R7, 0x4, RZ ;  /* 0x00000004070b7824 */ /* 0x000fca00078e00ff */
[C---:B------:R-:W-:Y:S02]  /*0230*/  ISETP.GE.AND P0, PT, R11.reuse, R6, PT ;  /* 0x000000060b00720c */ /* 0x040fe40003f06270 */
[----:B------:R-:W-:Y:S02]  /*0240*/  ISETP.LT.AND P1, PT, R11, R12, PT ;  /* 0x0000000c0b00720c */ /* 0x000fe40003f21270 */
[C-C-:B--2---:R-:W-:Y:S01]  /*0250*/  SHF.R.U64 R10, R8.reuse, 0x10, R9.reuse ;  /* 0x00000010080a7819 */ /* 0x144fe20000001209 */
[----:B------:R-:W-:Y:S01]  /*0260*/  IMAD.U32 R17, R9, 0x10000, RZ ;  /* 0x0001000009117824 */ /* 0x000fe200078e00ff */
[----:B------:R-:W-:Y:S02]  /*0270*/  SHF.R.U32.HI R18, RZ, 0x10, R9 ;  /* 0x00000010ff127819 */ /* 0x000fe40000011609 */
[----:B------:R-:W-:Y:S01]  /*0280*/  SHF.L.U32 R11, R8, 0x10, RZ ;  /* 0x00000010080b7819 */ /* 0x000fe200000006ff */
[----:B------:R-:W-:Y:S01]  /*0290*/  FFMA.FTZ R14, R17, R17, R14 ;  /* 0x00000011110e7223 */ /* 0x000fe2000001000e */
[----:B------:R-:W-:Y:S01]  /*02a0*/  SHF.L.U32 R10, R10, 0x10, RZ ;  /* 0x000000100a0a7819 */ /* 0x000fe200000006ff */
[----:B------:R-:W-:-:S02]  /*02b0*/  IMAD.U32 R18, R18, 0x10000, RZ ;  /* 0x0001000012127824 */ /* 0x000fc400078e00ff */
[----:B------:R-:W-:Y:S02]  /*02c0*/  FFMA.FTZ R16, R11, R11, R16 ;  /* 0x0000000b0b107223 */ /* 0x000fe40000010010 */
[----:B------:R-:W-:Y:S01]  /*02d0*/  FFMA.FTZ R15, R10, R10, R15 ;  /* 0x0000000a0a0f7223 */ /* 0x000fe2000001000f */
[----:B------:R-:W-:Y:S01]  /*02e0*/  FFMA.FTZ R13, R18, R18, R13 ;  /* 0x00000012120d7223 */ /* 0x000fe2000001000d */
[----:B------:R-:W-:Y:S06]  /*02f0*/  @!P0 BRA P1, `(.L_x_90) ;  /* 0xfffffffc00bc8947 */ /* 0x000fec000083ffff */
.L_x_89:
[----:B------:R-:W-:Y:S05]  /*0300*/  BSYNC B0 ;  /* 0x0000000000007941 */ /* 0x000fea0003800000 */
.L_x_88:
[----:B------:R-:W-:Y:S05]  /*0310*/  BRA `(.L_x_91) ;  /* 0x0000000000b47947 */ /* 0x000fea0003800000 */
.L_x_87:
[----:B------:R-:W-:-:S04]  /*0320*/  ISETP.GT.AND P0, PT, R6, RZ, PT ;  /* 0x000000ff0600720c */ /* 0x000fc80003f04270 */
[----:B------:R-:W-:-:S13]  /*0330*/  ISETP.GT.AND P0, PT, R12, RZ, P0 ;  /* 0x000000ff0c00720c */ /* 0x000fda0000704270 */
[----:B------:R-:W-:Y:S02]  /*0340*/  @!P0 MOV R13, RZ ;  /* 0x000000ff000d8202 */ /* 0x000fe40000000f00 */
[----:B------:R-:W-:Y:S01]  /*0350*/  @!P0 CS2R R14, SRZ ;  /* 0x00000000000e8805 */ /* 0x000fe2000001ff00 */
[----:B------:R-:W-:Y:S01]  /*0360*/  @!P0 IMAD.MOV.U32 R16, RZ, RZ, RZ ;  /* 0x000000ffff108224 */ /* 0x000fe200078e00ff */
        /* <DEDUP_REMOVED lines=8> */
.L_x_92:
[----:B0-----:R-:W-:-:S04]  /*03f0*/  IADD3 R19, R24, UR4, RZ ;  /* 0x0000000418137c10 */ /* 0x001fc8000fffe0ff */
[C---:B-1----:R-:W-:Y:S01]  /*0400*/  ISETP.GE.AND P1, PT, R19.reuse, R17, PT ;  /* 0x000000111300720c */ /* 0x042fe20003f26270 */
[----:B------:R-:W-:-:S03]  /*0410*/  VIADD R11, R19, UR5 ;  /* 0x00000005130b7c36 */ /* 0x000fc60008000000 */
[-C--:B------:R-:W-:Y:S02]  /*0420*/  ISETP.GE.OR P1, PT, R19, R12.reuse, P1 ;  /* 0x0000000c1300720c */ /* 0x080fe40000f26670 */
[C---:B------:R-:W-:Y:S02]  /*0430*/  IADD3 R7, R11.reuse, UR5, RZ ;  /* 0x000000050b077c10 */ /* 0x040fe4000fffe0ff */
[-C--:B------:R-:W-:Y:S02]  /*0440*/  ISETP.GE.AND P2, PT, R11, R17.reuse, PT ;  /* 0x000000110b00720c */ /* 0x080fe40003f46270 */
[C---:B------:R-:W-:Y:S01]  /*0450*/  ISETP.GE.AND P3, PT, R7.reuse, R17, PT ;  /* 0x000000110700720c */ /* 0x040fe20003f66270 */
[----:B------:R-:W-:Y:S01]  /*0460*/  VIADD R9, R7, UR5 ;  /* 0x0000000507097c36 */ /* 0x000fe20008000000 */
[-C--:B------:R-:W-:Y:S02]  /*0470*/  ISETP.GE.OR P2, PT, R11, R12.reuse, P2 ;  /* 0x0000000c0b00720c */ /* 0x080fe40001746670 */
[----:B------:R-:W-:-:S02]  /*0480*/  ISETP.GE.OR P3, PT, R7, R12, P3 ;  /* 0x0000000c0700720c */ /* 0x000fc40001f66670 */
[----:B------:R-:W-:Y:S01]  /*0490*/  ISETP.GE.AND P0, PT, R9, R17, PT ;  /* 0x000000110900720c */ /* 0x000fe20003f06270 */
[----:B------:R-:W-:-:S03]  /*04a0*/  @!P1 IMAD.WIDE R18, R19, 0x2, R2 ;  /* 0x0000000213129825 */ /* 0x000fc600078e0202 */
[----:B------:R-:W-:-:S03]  /*04b0*/  ISETP.GE.OR P0, PT, R9, R12, P0 ;  /* 0x0000000c0900720c */ /* 0x000fc60000706670 */
[----:B------:R-:W2:Y:S02]  /*04c0*/  @!P1 LDG.E.U16 R18, desc[UR6][R18.64] ;  /* 0x0000000612129981 */ /* 0x000ea4000c1e1500 */
[----:B------:R-:W-:-:S04]  /*04d0*/  @!P2 IMAD.WIDE R10, R11, 0x2, R2 ;  /* 0x000000020b0aa825 */ /* 0x000fc800078e0202 */
[--C-:B------:R-:W-:Y:S02]  /*04e0*/  @!P3 IMAD.WIDE R6, R7, 0x2, R2.reuse ;  /* 0x000000020706b825 */ /* 0x100fe400078e0202 */
[----:B------:R-:W3:Y:S02]  /*04f0*/  @!P2 LDG.E.U16 R10, desc[UR6][R10.64] ;  /* 0x000000060a0aa981 */ /* 0x000ee4000c1e1500 */
[----:B------:R-:W-:Y:S02]  /*0500*/  @!P0 IMAD.WIDE R8, R9, 0x2, R2 ;  /* 0x0000000209088825 */ /* 0x000fe400078e0202 */
[----:B------:R-:W4:Y:S04]  /*0510*/  @!P3 LDG.E.U16 R6, desc[UR6][R6.64] ;  /* 0x000000060606b981 */ /* 0x000f28000c1e1500 */
[----:B------:R-:W5:Y:S01]  /*0520*/  @!P0 LDG.E.U16 R8, desc[UR6][R8.64] ;  /* 0x0000000608088981 */ /* 0x000f62000c1e1500 */
[----:B------:R-:W-:-:S06]  /*0530*/  ULEA UR4, UR5, UR4, 0x2 ;  /* 0x0000000405047291 */ /* 0x000fcc000f8e103f */
[----:B------:R-:W-:Y:S02]  /*0540*/  ISETP.LE.AND P4, PT, R17, UR4, PT ;  /* 0x0000000411007c0c */ /* 0x000fe4000bf83270 */
[----:B------:R-:W-:Y:S02]  /*0550*/  ISETP.GT.AND P5, PT, R12, UR4, PT ;  /* 0x000000040c007c0c */ /* 0x000fe4000bfa4270 */
[----:B--2---:R-:W-:Y:S01]  /*0560*/  @!P1 SHF.L.U32 R21, R18, 0x10, RZ ;  /* 0x0000001012159819 */ /* 0x004fe200000006ff */
[----:B---3--:R-:W-:Y:S01]  /*0570*/  @!P2 IMAD.U32 R20, R10, 0x10000, RZ ;  /* 0x000100000a14a824 */ /* 0x008fe200078e00ff */
[----:B----4-:R-:W-:Y:S01]  /*0580*/  @!P3 SHF.L.U32 R23, R6, 0x10, RZ ;  /* 0x000000100617b819 */ /* 0x010fe200000006ff */
[----:B-----5:R-:W-:Y:S02]  /*0590*/  @!P0 IMAD.U32 R22, R8, 0x10000, RZ ;  /* 0x0001000008168824 */ /* 0x020fe400078e00ff */
[----:B------:R-:W-:Y:S01]  /*05a0*/  @!P1 FFMA.FTZ R16, R21, R21, R16 ;  /* 0x0000001515109223 */ /* 0x000fe20000010010 */
[----:B------:R-:W-:Y:S01]  /*05b0*/  @!P2 FFMA.FTZ R15, R20, R20, R15 ;  /* 0x00000014140fa223 */ /* 0x000fe2000001000f */
[----:B------:R-:W-:Y:S01]  /*05c0*/  @!P3 FFMA.FTZ R14, R23, R23, R14 ;  /* 0x00000017170eb223 */ /* 0x000fe2000001000e */
[----:B------:R-:W-:-:S03]  /*05d0*/  @!P0 FFMA.FTZ R13, R22, R22, R13 ;  /* 0x00000016160d8223 */ /* 0x000fc6000001000d */
[----:B------:R-:W-:Y:S05]  /*05e0*/  @!P4 BRA P5, `(.L_x_92) ;  /* 0xfffffffc0080c947 */ /* 0x000fea000283ffff */
.L_x_91:
        /* <DEDUP_REMOVED lines=20> */
.L_x_94:
        /* <DEDUP_REMOVED lines=11> */
.L_x_93:
        /* <DEDUP_REMOVED lines=15> */
.L_x_102:
[----:B-1----:R-:W-:-:S07]  /*08d0*/  FADD.FTZ R13, R7, R10 ;  /* 0x0000000a070d7221 */ /* 0x002fce0000010000 */
.L_x_95:
        /* <DEDUP_REMOVED lines=26> */
.L_x_96:
[----:B------:R-:W-:Y:S01]  /*0a80*/  HFMA2.MMA R14, -RZ, RZ, 0, 1.847743988037109375e-06 ;  /* 0x0000001fff0e7435 */ /* 0x000fe200000001ff */
[----:B------:R-:W-:Y:S01]  /*0a90*/  MOV R12, R13 ;  /* 0x0000000d000c7202 */ /* 0x000fe20000000f00 */
[----:B------:R-:W-:Y:S02]  /*0aa0*/  IMAD.MOV.U32 R11, RZ, RZ, 0x10 ;  /* 0x00000010ff0b7424 */ /* 0x000fe400078e00ff */
[----:B------:R-:W-:-:S07]  /*0ab0*/  IMAD.MOV.U32 R9, RZ, RZ, -0x1 ;  /* 0xffffffffff097424 */ /* 0x000fce00078e00ff */
[----:B------:R-:W-:Y:S05]  /*0ac0*/  WARPSYNC.COLLECTIVE R9, `(.L_x_97) ;  /* 0x0000000009087348 */ /* 0x000fea0003c00000 */
[----:B------:R0:W1:Y:S02]  /*0ad0*/  SHFL.DOWN P0, R10, R12, R11, R14 ;  /* 0x0800000b0c0a7389 */ /* 0x000064000000000e */
[----:B01----:R-:W-:Y:S01]  /*0ae0*/  ENDCOLLECTIVE ;  /* 0x000000000000791b */ /* 0x003fe20003800000 */
.L_x_97:
[----:B------:R-:W-:Y:S01]  /*0af0*/  HFMA2.MMA R11, -RZ, RZ, 0, 4.76837158203125e-07 ;  /* 0x00000008ff0b7435 */ /* 0x000fe200000001ff */
[----:B------:R-:W-:-:S05]  /*0b00*/  MOV R6, R10 ;  /* 0x0000000a00067202 */ /* 0x000fca0000000f00 */
[----:B------:R-:W-:-:S04]  /*0b10*/  FADD.FTZ R6, R6, R13 ;  /* 0x0000000d06067221 */ /* 0x000fc80000010000 */
[----:B------:R-:W-:-:S07]  /*0b20*/  IMAD.MOV.U32 R12, RZ, RZ, R6 ;  /* 0x000000ffff0c7224 */ /* 0x000fce00078e0006 */
[----:B------:R-:W-:Y:S05]  /*0b30*/  WARPSYNC.COLLECTIVE R9, `(.L_x_98) ;  /* 0x0000000009087348 */ /* 0x000fea0003c00000 */
[----:B------:R0:W1:Y:S02]  /*0b40*/  SHFL.DOWN P0, R10, R12, R11, R14 ;  /* 0x0800000b0c0a7389 */ /* 0x000064000000000e */
[----:B01----:R-:W-:Y:S01]  /*0b50*/  ENDCOLLECTIVE ;  /* 0x000000000000791b */ /* 0x003fe20003800000 */
.L_x_98:
[----:B------:R-:W-:Y:S02]  /*0b60*/  IMAD.MOV.U32 R11, RZ, RZ, 0x4 ;  /* 0x00000004ff0b7424 */ /* 0x000fe400078e00ff */
[----:B------:R-:W-:-:S04]  /*0b70*/  IMAD.MOV.U32 R3, RZ, RZ, R10 ;  /* 0x000000ffff037224 */ /* 0x000fc800078e000a */
[----:B------:R-:W-:-:S05]  /*0b80*/  FADD.FTZ R3, R6, R3 ;  /* 0x0000000306037221 */ /* 0x000fca0000010000 */
[----:B------:R-:W-:-:S07]  /*0b90*/  MOV R12, R3 ;  /* 0x00000003000c7202 */ /* 0x000fce0000000f00 */
[----:B------:R-:W-:Y:S05]  /*0ba0*/  WARPSYNC.COLLECTIVE R9, `(.L_x_99) ;  /* 0x0000000009087348 */ /* 0x000fea0003c00000 */
[----:B------:R0:W1:Y:S02]  /*0bb0*/  SHFL.DOWN P0, R10, R12, R11, R14 ;  /* 0x0800000b0c0a7389 */ /* 0x000064000000000e */
[----:B01----:R-:W-:Y:S01]  /*0bc0*/  ENDCOLLECTIVE ;  /* 0x000000000000791b */ /* 0x003fe20003800000 */
.L_x_99:
[----:B------:R-:W-:Y:S01]  /*0bd0*/  HFMA2.MMA R11, -RZ, RZ, 0, 1.1920928955078125e-07 ;  /* 0x00000002ff0b7435 */ /* 0x000fe200000001ff */
[----:B------:R-:W-:-:S05]  /*0be0*/  MOV R8, R10 ;  /* 0x0000000a00087202 */ /* 0x000fca0000000f00 */
[----:B------:R-:W-:-:S04]  /*0bf0*/  FADD.FTZ R8, R3, R8 ;  /* 0x0000000803087221 */ /* 0x000fc80000010000 */
[----:B------:R-:W-:-:S07]  /*0c00*/  IMAD.MOV.U32 R12, RZ, RZ, R8 ;  /* 0x000000ffff0c7224 */ /* 0x000fce00078e0008 */
[----:B------:R-:W-:Y:S05]  /*0c10*/  WARPSYNC.COLLECTIVE R9, `(.L_x_100) ;  /* 0x0000000009087348 */ /* 0x000fea0003c00000 */
[----:B------:R0:W1:Y:S02]  /*0c20*/  SHFL.DOWN P0, R10, R12, R11, R14 ;  /* 0x0800000b0c0a7389 */ /* 0x000064000000000e */
[----:B01----:R-:W-:Y:S01]  /*0c30*/  ENDCOLLECTIVE ;  /* 0x000000000000791b */ /* 0x003fe20003800000 */
.L_x_100:
[----:B------:R-:W-:Y:S01]  /*0c40*/  HFMA2.MMA R11, -RZ, RZ, 0, 5.9604644775390625e-08 ;  /* 0x00000001ff0b7435 */ /* 0x000fe200000001ff */
[----:B------:R-:W-:-:S04]  /*0c50*/  IMAD.MOV.U32 R7, RZ, RZ, R10 ;  /* 0x000000ffff077224 */ /* 0x000fc800078e000a */
[----:B------:R-:W-:-:S05]  /*0c60*/  FADD.FTZ R7, R8, R7 ;  /* 0x0000000708077221 */ /* 0x000fca0000010000 */
[----:B------:R-:W-:-:S07]  /*0c70*/  MOV R12, R7 ;  /* 0x00000007000c7202 */ /* 0x000fce0000000f00 */
[----:B------:R-:W-:Y:S05]  /*0c80*/  WARPSYNC.COLLECTIVE R9, `(.L_x_101) ;  /* 0x0000000009087348 */ /* 0x000fea0003c00000 */
[----:B------:R0:W1:Y:S02]  /*0c90*/  SHFL.DOWN P0, R10, R12, R11, R14 ;  /* 0x0800000b0c0a7389 */ /* 0x000064000000000e */
[----:B01----:R-:W-:Y:S01]  /*0ca0*/  ENDCOLLECTIVE ;  /* 0x000000000000791b */ /* 0x003fe20003800000 */
.L_x_101:
[----:B------:R-:W-:Y:S05]  /*0cb0*/  BRA `(.L_x_102) ;  /* 0xfffffffc00047947 */ /* 0x000fea000383ffff */
.L_x_103:
        /* <DEDUP_REMOVED lines=12> */
.L_x_223:


//--------------------- .text._Z25multi_tensor_apply_kernelI18TensorListMetadataILi1EE13L2NormFunctorIN3c104HalfEEJPfS6_biEEvlPViT_T0_DpT1_ --------------------------
	.section	.text._Z25multi_tensor_apply_kernelI18TensorListMetadataILi1EE13L2NormFunctorIN3c104HalfEEJPfS6_biEEvlPViT_T0_DpT1_,"ax",@progbits
	.align	128
        .global         _Z25multi_tensor_apply_kernelI18TensorListMetadataILi1EE13L2NormFunctorIN3c104HalfEEJPfS6_biEEvlPViT_T0_DpT1_
        .type           _Z25multi_tensor_apply_kernelI18TensorListMetadataILi1EE13L2NormFunctorIN3c104HalfEEJPfS6_biEEvlPViT_T0_DpT1_,@function
        .size           _Z25multi_tensor_apply_kernelI18TensorListMetadataILi1EE13L2NormFunctorIN3c104HalfEEJPfS6_biEEvlPViT_T0_DpT1_,(.L_x_224 - _Z25multi_tensor_apply_kernelI18TensorListMetadataILi1EE13L2NormFunctorIN3c104HalfEEJPfS6_biEEvlPViT_T0_DpT1_)
        .other          _Z25multi_tensor_apply_kernelI18TensorListMetadataILi1EE13L2NormFunctorIN3c104HalfEEJPfS6_biEEvlPViT_T0_DpT1_,@"STO_CUDA_ENTRY STV_DEFAULT"
_Z25multi_tensor_apply_kernelI18TensorListMetadataILi1EE13L2NormFunctorIN3c104HalfEEJPfS6_biEEvlPViT_T0_DpT1_:
.text._Z25multi_tensor_apply_kernelI18TensorListMetadataILi1EE13L2NormFunctorIN3c104HalfEEJPfS6_biEEvlPViT_T0_DpT1_:
        /* <DEDUP_REMOVED lines=31> */
.L_x_107:
[----:B------:R-:W-:-:S06]  /*01f0*/  IMAD.WIDE R8, R7, 0x8, R2 ;  /* 0x0000000807087825 */ /* 0x000fcc00078e0202 */
[----:B------:R-:W2:Y:S01]  /*0200*/  LDG.E.64 R8, desc[UR6][R8.64] ;  /* 0x0000000608087981 */ /* 0x000ea2000c1e1b00 */
[----:B0-----:R-:W-:-:S05]  /*0210*/  IADD3 R7, R20, R7, RZ ;  /* 0x0000000714077210 */ /* 0x001fca0007ffe0ff */
[----:B------:R-:W-:-:S05]  /*0220*/  IMAD.SHL.U32 R11, R7, 0x4, RZ ;  /* 0x00000004070b7824 */ /* 0x000fca00078e00ff */
[C---:B------:R-:W-:Y:S02]  /*0230*/  ISETP.GE.AND P0, PT, R11.reuse, R6, PT ;  /* 0x000000060b00720c */ /* 0x040fe40003f06270 */
[----:B------:R-:W-:Y:S02]  /*0240*/  ISETP.LT.AND P1, PT, R11, R12, PT ;  /* 0x0000000c0b00720c */ /* 0x000fe40003f21270 */
[--C-:B--2---:R-:W-:Y:S01]  /*0250*/  SHF.R.U64 R10, R8, 0x10, R9.reuse ;  /* 0x00000010080a7819 */ /* 0x104fe20000001209 */
[----:B------:R-:W-:Y:S01]  /*0260*/  HADD2.F32 R11, -RZ, R8.H0_H0 ;  /* 0x20000008ff0b7230 */ /* 0x000fe20000004100 */
[----:B------:R-:W-:Y:S01]  /*0270*/  SHF.R.U32.HI R18, RZ, 0x10, R9 ;  /* 0x00000010ff127819 */ /* 0x000fe20000011609 */
[----:B------:R-:W-:Y:S02]  /*0280*/  HADD2.F32 R17, -RZ, R9.H0_H0 ;  /* 0x20000009ff117230 */ /* 0x000fe40000004100 */
[----:B------:R-:W-:Y:S02]  /*0290*/  HADD2.F32 R10, -RZ, R10.H0_H0 ;  /* 0x2000000aff0a7230 */ /* 0x000fe40000004100 */
[----:B------:R-:W-:Y:S01]  /*02a0*/  FFMA.FTZ R16, R11, R11, R16 ;  /* 0x0000000b0b107223 */ /* 0x000fe20000010010 */
[----:B------:R-:W-:-:S02]  /*02b0*/  HADD2.F32 R18, -RZ, R18.H0_H0 ;  /* 0x20000012ff127230 */ /* 0x000fc40000004100 */
[----:B------:R-:W-:Y:S01]  /*02c0*/  FFMA.FTZ R14, R17, R17, R14 ;  /* 0x00000011110e7223 */ /* 0x000fe2000001000e */
[----:B------:R-:W-:Y:S02]  /*02d0*/  FFMA.FTZ R15, R10, R10, R15 ;  /* 0x0000000a0a0f7223 */ /* 0x000fe4000001000f */
[----:B------:R-:W-:Y:S01]  /*02e0*/  FFMA.FTZ R13, R18, R18, R13 ;  /* 0x00000012120d7223 */ /* 0x000fe2000001000d */
[----:B------:R-:W-:Y:S06]  /*02f0*/  @!P0 BRA P1, `(.L_x_107) ;  /* 0xfffffffc00bc8947 */ /* 0x000fec000083ffff */
.L_x_106:
[----:B------:R-:W-:Y:S05]  /*0300*/  BSYNC B0 ;  /* 0x0000000000007941 */ /* 0x000fea0003800000 */
.L_x_105:
[----:B------:R-:W-:Y:S05]  /*0310*/  BRA `(.L_x_108) ;  /* 0x0000000000b47947 */ /* 0x000fea0003800000 */
.L_x_104:
        /* <DEDUP_REMOVED lines=13> */
.L_x_109:
        /* <DEDUP_REMOVED lines=26> */
[----:B-----5:R-:W-:Y:S02]  /*0590*/  @!P0 HADD2.F32 R22, -RZ, R8.H0_H0 ;  /* 0x20000008ff168230 */ /* 0x020fe40000004100 */
[----:B------:R-:W-:Y:S01]  /*05a0*/  @!P1 FFMA.FTZ R16, R21, R21, R16 ;  /* 0x0000001515109223 */ /* 0x000fe20000010010 */
[----:B------:R-:W-:Y:S01]  /*05b0*/  @!P2 FFMA.FTZ R15, R20, R20, R15 ;  /* 0x00000014140fa223 */ /* 0x000fe2000001000f */
[----:B------:R-:W-:Y:S01]  /*05c0*/  @!P3 FFMA.FTZ R14, R23, R23, R14 ;  /* 0x00000017170eb223 */ /* 0x000fe2000001000e */
[----:B------:R-:W-:Y:S01]  /*05d0*/  @!P0 FFMA.FTZ R13, R22, R22, R13 ;  /* 0x00000016160d8223 */ /* 0x000fe2000001000d */
[----:B------:R-:W-:Y:S06]  /*05e0*/  @!P4 BRA P5, `(.L_x_109) ;  /* 0xfffffffc0080c947 */ /* 0x000fec000283ffff */
.L_x_108:
        /* <DEDUP_REMOVED lines=20> */
.L_x_111:
        /* <DEDUP_REMOVED lines=11> */
.L_x_110:
        /* <DEDUP_REMOVED lines=15> */
.L_x_119:
[----:B-1----:R-:W-:-:S07]  /*08d0*/  FADD.FTZ R13, R7, R10 ;  /* 0x0000000a070d7221 */ /* 0x002fce0000010000 */
.L_x_112:
        /* <DEDUP_REMOVED lines=26> */
.L_x_113:
[----:B------:R-:W-:Y:S01]  /*0a80*/  HFMA2.MMA R14, -RZ, RZ, 0, 1.847743988037109375e-06 ;  /* 0x0000001fff0e7435 */ /* 0x000fe200000001ff */
[----:B------:R-:W-:Y:S01]  /*0a90*/  MOV R12, R13 ;  /* 0x0000000d000c7202 */ /* 0x000fe20000000f00 */
[----:B------:R-:W-:Y:S01]  /*0aa0*/  IMAD.MOV.U32 R11, RZ, RZ, 0x10 ;  /* 0x00000010ff0b7424 */ /* 0x000fe200078e00ff */
[----:B------:R-:W-:-:S08]  /*0ab0*/  MOV R9, 0xffffffff ;  /* 0xffffffff00097802 */ /* 0x000fd00000000f00 */
[----:B------:R-:W-:Y:S05]  /*0ac0*/  WARPSYNC.COLLECTIVE R9, `(.L_x_114) ;  /* 0x0000000009087348 */ /* 0x000fea0003c00000 */
[----:B------:R0:W1:Y:S02]  /*0ad0*/  SHFL.DOWN P0, R10, R12, R11, R14 ;  /* 0x0800000b0c0a7389 */ /* 0x000064000000000e */
[----:B01----:R-:W-:Y:S01]  /*0ae0*/  ENDCOLLECTIVE ;  /* 0x000000000000791b */ /* 0x003fe20003800000 */
.L_x_114:
[----:B------:R-:W-:Y:S01]  /*0af0*/  HFMA2.MMA R11, -RZ, RZ, 0, 4.76837158203125e-07 ;  /* 0x00000008ff0b7435 */ /* 0x000fe200000001ff */
[----:B------:R-:W-:-:S04]  /*0b00*/  IMAD.MOV.U32 R6, RZ, RZ, R10 ;  /* 0x000000ffff067224 */ /* 0x000fc800078e000a */
[----:B------:R-:W-:-:S05]  /*0b10*/  FADD.FTZ R6, R6, R13 ;  /* 0x0000000d06067221 */ /* 0x000fca0000010000 */
[----:B------:R-:W-:-:S07]  /*0b20*/  MOV R12, R6 ;  /* 0x00000006000c7202 */ /* 0x000fce0000000f00 */
[----:B------:R-:W-:Y:S05]  /*0b30*/  WARPSYNC.COLLECTIVE R9, `(.L_x_115) ;  /* 0x0000000009087348 */ /* 0x000fea0003c00000 */
[----:B------:R0:W1:Y:S02]  /*0b40*/  SHFL.DOWN P0, R10, R12, R11, R14 ;  /* 0x0800000b0c0a7389 */ /* 0x000064000000000e */
[----:B01----:R-:W-:Y:S01]  /*0b50*/  ENDCOLLECTIVE ;  /* 0x000000000000791b */ /* 0x003fe20003800000 */
.L_x_115:
[----:B------:R-:W-:Y:S01]  /*0b60*/  HFMA2.MMA R11, -RZ, RZ, 0, 2.384185791015625e-07 ;  /* 0x00000004ff0b7435 */ /* 0x000fe200000001ff */
[----:B------:R-:W-:-:S04]  /*0b70*/  IMAD.MOV.U32 R3, RZ, RZ, R10 ;  /* 0x000000ffff037224 */ /* 0x000fc800078e000a */
[----:B------:R-:W-:-:S05]  /*0b80*/  FADD.FTZ R3, R6, R3 ;  /* 0x0000000306037221 */ /* 0x000fca0000010000 */
[----:B------:R-:W-:-:S07]  /*0b90*/  MOV R12, R3 ;  /* 0x00000003000c7202 */ /* 0x000fce0000000f00 */
[----:B------:R-:W-:Y:S05]  /*0ba0*/  WARPSYNC.COLLECTIVE R9, `(.L_x_116) ;  /* 0x0000000009087348 */ /* 0x000fea0003c00000 */
[----:B------:R0:W1:Y:S02]  /*0bb0*/  SHFL.DOWN P0, R10, R12, R11, R14 ;  /* 0x0800000b0c0a7389 */ /* 0x000064000000000e */
[----:B01----:R-:W-:Y:S01]  /*0bc0*/  ENDCOLLECTIVE ;  /* 0x000000000000791b */ /* 0x003fe20003800000 */
.L_x_116:
[----:B------:R-:W-:Y:S01]  /*0bd0*/  HFMA2.MMA R11, -RZ, RZ, 0, 1.1920928955078125e-07 ;  /* 0x00000002ff0b7435 */ /* 0x000fe200000001ff */
[----:B------:R-:W-:-:S04]  /*0be0*/  IMAD.MOV.U32 R8, RZ, RZ, R10 ;  /* 0x000000ffff087224 */ /* 0x000fc800078e000a */
[----:B------:R-:W-:-:S05]  /*0bf0*/  FADD.FTZ R8, R3, R8 ;  /* 0x0000000803087221 */ /* 0x000fca0000010000 */
[----:B------:R-:W-:-:S07]  /*0c00*/  MOV R12, R8 ;  /* 0x00000008000c7202 */ /* 0x000fce0000000f00 */
[----:B------:R-:W-:Y:S05]  /*0c10*/  WARPSYNC.COLLECTIVE R9, `(.L_x_117) ;  /* 0x0000000009087348 */ /* 0x000fea0003c00000 */
[----:B------:R0:W1:Y:S02]  /*0c20*/  SHFL.DOWN P0, R10, R12, R11, R14 ;  /* 0x0800000b0c0a7389 */ /* 0x000064000000000e */
[----:B01----:R-:W-:Y:S01]  /*0c30*/  ENDCOLLECTIVE ;  /* 0x000000000000791b */ /* 0x003fe20003800000 */
.L_x_117:
[----:B------:R-:W-:Y:S01]  /*0c40*/  HFMA2.MMA R11, -RZ, RZ, 0, 5.9604644775390625e-08 ;  /* 0x00000001ff0b7435 */ /* 0x000fe200000001ff */
[----:B------:R-:W-:-:S04]  /*0c50*/  IMAD.MOV.U32 R7, RZ, RZ, R10 ;  /* 0x000000ffff077224 */ /* 0x000fc800078e000a */
[----:B------:R-:W-:-:S05]  /*0c60*/  FADD.FTZ R7, R8, R7 ;  /* 0x0000000708077221 */ /* 0x000fca0000010000 */
[----:B------:R-:W-:-:S07]  /*0c70*/  MOV R12, R7 ;  /* 0x00000007000c7202 */ /* 0x000fce0000000f00 */
[----:B------:R-:W-:Y:S05]  /*0c80*/  WARPSYNC.COLLECTIVE R9, `(.L_x_118) ;  /* 0x0000000009087348 */ /* 0x000fea0003c00000 */
[----:B------:R0:W1:Y:S02]  /*0c90*/  SHFL.DOWN P0, R10, R12, R11, R14 ;  /* 0x0800000b0c0a7389 */ /* 0x000064000000000e */
[----:B01----:R-:W-:Y:S01]  /*0ca0*/  ENDCOLLECTIVE ;  /* 0x000000000000791b */ /* 0x003fe20003800000 */
.L_x_118:
[----:B------:R-:W-:Y:S05]  /*0cb0*/  BRA `(.L_x_119) ;  /* 0xfffffffc00047947 */ /* 0x000fea000383ffff */
.L_x_120:
        /* <DEDUP_REMOVED lines=12> */
.L_x_224:


//--------------------- .text._Z25multi_tensor_apply_kernelI18TensorListMetadataILi1EE13L2NormFunctorIfEJPfS4_biEEvlPViT_T0_DpT1_ --------------------------
	.section	.text._Z25multi_tensor_apply_kernelI18TensorListMetadataILi1EE13L2NormFunctorIfEJPfS4_biEEvlPViT_T0_DpT1_,"ax",@progbits
	.align	128
        .global         _Z25multi_tensor_apply_kernelI18TensorListMetadataILi1EE13L2NormFunctorIfEJPfS4_biEEvlPViT_T0_DpT1_
        .type           _Z25multi_tensor_apply_kernelI18TensorListMetadataILi1EE13L2NormFunctorIfEJPfS4_biEEvlPViT_T0_DpT1_,@function
        .size           _Z25multi_tensor_apply_kernelI18TensorListMetadataILi1EE13L2NormFunctorIfEJPfS4_biEEvlPViT_T0_DpT1_,(.L_x_225 - _Z25multi_tensor_apply_kernelI18TensorListMetadataILi1EE13L2NormFunctorIfEJPfS4_biEEvlPViT_T0_DpT1_)
        .other          _Z25multi_tensor_apply_kernelI18TensorListMetadataILi1EE13L2NormFunctorIfEJPfS4_biEEvlPViT_T0_DpT1_,@"STO_CUDA_ENTRY STV_DEFAULT"
_Z25multi_tensor_apply_kernelI18TensorListMetadataILi1EE13L2NormFunctorIfEJPfS4_biEEvlPViT_T0_DpT1_:
.text._Z25multi_tensor_apply_kernelI18TensorListMetadataILi1EE13L2NormFunctorIfEJPfS4_biEEvlPViT_T0_DpT1_:
        /* <DEDUP_REMOVED lines=21> */
[----:B------:R-:W-:Y:S01]  /*0150*/  MOV R17, RZ ;  /* 0x000000ff00117202 */ /* 0x000fe20000000f00 */
[----:B------:R-:W-:Y:S01]  /*0160*/  IMAD.MOV.U32 R11, RZ, RZ, RZ ;  /* 0x000000ffff0b7224 */ /* 0x000fe200078e00ff */
[----:B------:R-:W-:Y:S01]  /*0170*/  MOV R13, RZ ;  /* 0x000000ff000d7202 */ /* 0x000fe20000000f00 */
[----:B------:R-:W-:Y:S02]  /*0180*/  IMAD.MOV.U32 R15, RZ, RZ, RZ ;  /* 0x000000ffff0f7224 */ /* 0x000fe400078e00ff */
[----:B0-----:R-:W-:-:S05]  /*0190*/  IMAD.SHL.U32 R4, R21, 0x4, RZ ;  /* 0x0000000415047824 */ /* 0x001fca00078e00ff */
[----:B------:R-:W-:-:S04]  /*01a0*/  ISETP.GE.AND P0, PT, R4, R19, PT ;  /* 0x000000130400720c */ /* 0x000fc80003f06270 */
[----:B------:R-:W-:-:S13]  /*01b0*/  ISETP.GE.OR P0, PT, R4, R10, P0 ;  /* 0x0000000a0400720c */ /* 0x000fda0000706670 */
[----:B------:R-:W-:Y:S05]  /*01c0*/  @P0 BRA `(.L_x_123) ;  /* 0x0000000000340947 */ /* 0x000fea0003800000 */
[----:B------:R-:W0:Y:S01]  /*01d0*/  LDC R14, c[0x0][RZ] ;  /* 0x00000000ff0e7b82 */ /* 0x000e220000000800 */
[----:B------:R-:W-:-:S11]  /*01e0*/  HFMA2.MMA R17, -RZ, RZ, 0, 0 ;  /* 0x00000000ff117435 */ /* 0x000fd600000001ff */
.L_x_124:
[----:B------:R-:W-:-:S06]  /*01f0*/  IMAD.WIDE R4, R21, 0x10, R2 ;  /* 0x0000001015047825 */ /* 0x000fcc00078e0202 */
[----:B------:R-:W2:Y:S01]  /*0200*/  LDG.E.128 R4, desc[UR6][R4.64] ;  /* 0x0000000604047981 */ /* 0x000ea2000c1e1d00 */
[----:B0-----:R-:W-:-:S05]  /*0210*/  IMAD.IADD R21, R14, 0x1, R21 ;  /* 0x000000010e157824 */ /* 0x001fca00078e0215 */
[----:B------:R-:W-:-:S04]  /*0220*/  SHF.L.U32 R12, R21, 0x2, RZ ;  /* 0x00000002150c7819 */ /* 0x000fc800000006ff */
[C---:B------:R-:W-:Y:S02]  /*0230*/  ISETP.GE.AND P0, PT, R12.reuse, R19, PT ;  /* 0x000000130c00720c */ /* 0x040fe40003f06270 */
[----:B------:R-:W-:Y:S01]  /*0240*/  ISETP.LT.AND P1, PT, R12, R10, PT ;  /* 0x0000000a0c00720c */ /* 0x000fe20003f21270 */
[----:B--2---:R-:W-:Y:S01]  /*0250*/  FFMA.FTZ R15, R4, R4, R15 ;  /* 0x00000004040f7223 */ /* 0x004fe2000001000f */
[----:B------:R-:W-:Y:S01]  /*0260*/  FFMA.FTZ R13, R5, R5, R13 ;  /* 0x00000005050d7223 */ /* 0x000fe2000001000d */
[----:B------:R-:W-:Y:S01]  /*0270*/  FFMA.FTZ R11, R6, R6, R11 ;  /* 0x00000006060b7223 */ /* 0x000fe2000001000b */
[----:B------:R-:W-:-:S09]  /*0280*/  FFMA.FTZ R17, R7, R7, R17 ;  /* 0x0000000707117223 */ /* 0x000fd20000010011 */
[----:B------:R-:W-:Y:S05]  /*0290*/  @!P0 BRA P1, `(.L_x_124) ;  /* 0xfffffffc00d48947 */ /* 0x000fea000083ffff */
.L_x_123:
[----:B------:R-:W-:Y:S05]  /*02a0*/  BSYNC B0 ;  /* 0x0000000000007941 */ /* 0x000fea0003800000 */
.L_x_122:
[----:B------:R-:W-:Y:S05]  /*02b0*/  BRA `(.L_x_125) ;  /* 0x0000000000ac7947 */ /* 0x000fea0003800000 */
.L_x_121:
[----:B------:R-:W-:-:S04]  /*02c0*/  ISETP.GT.AND P0, PT, R19, RZ, PT ;  /* 0x000000ff1300720c */ /* 0x000fc80003f04270 */
[----:B------:R-:W-:-:S13]  /*02d0*/  ISETP.GT.AND P0, PT, R10, RZ, P0 ;  /* 0x000000ff0a00720c */ /* 0x000fda0000704270 */
[----:B------:R-:W-:Y:S01]  /*02e0*/  @!P0 IMAD.MOV.U32 R17, RZ, RZ, RZ ;  /* 0x000000ffff118224 */ /* 0x000fe200078e00ff */
[----:B------:R-:W-:Y:S01]  /*02f0*/  @!P0 MOV R11, RZ ;  /* 0x000000ff000b8202 */ /* 0x000fe20000000f00 */
[----:B------:R-:W-:Y:S01]  /*0300*/  @!P0 IMAD.MOV.U32 R13, RZ, RZ, RZ ;  /* 0x000000ffff0d8224 */ /* 0x000fe200078e00ff */
[----:B------:R-:W-:Y:S01]  /*0310*/  @!P0 MOV R15, RZ ;  /* 0x000000ff000f8202 */ /* 0x000fe20000000f00 */
[----:B------:R-:W-:Y:S06]  /*0320*/  @!P0 BRA `(.L_x_125) ;  /* 0x0000000000908947 */ /* 0x000fec0003800000 */
[----:B------:R-:W0:Y:S01]  /*0330*/  S2R R14, SR_TID.X ;  /* 0x00000000000e7919 */ /* 0x000e220000002100 */
[----:B------:R-:W1:Y:S01]  /*0340*/  LDC R12, c[0x0][0x210] ;  /* 0x00008400ff0c7b82 */ /* 0x000e620000000800 */
[----:B------:R-:W-:Y:S01]  /*0350*/  HFMA2.MMA R15, -RZ, RZ, 0, 0 ;  /* 0x00000000ff0f7435 */ /* 0x000fe200000001ff */
[----:B------:R-:W-:Y:S01]  /*0360*/  IMAD.MOV.U32 R17, RZ, RZ, RZ ;  /* 0x000000ffff117224 */ /* 0x000fe200078e00ff */
[----:B------:R-:W-:Y:S01]  /*0370*/  MOV R11, RZ ;  /* 0x000000ff000b7202 */ /* 0x000fe20000000f00 */
[----:B------:R-:W-:Y:S01]  /*0380*/  IMAD.MOV.U32 R13, RZ, RZ, RZ ;  /* 0x000000ffff0d7224 */ /* 0x000fe200078e00ff */
[----:B------:R-:W-:Y:S01]  /*0390*/  ULDC UR5, c[0x0][0x0] ;  /* 0x0000000000057ab9 */ /* 0x000fe20000000800 */
[----:B------:R-:W-:-:S06]  /*03a0*/  UMOV UR4, URZ ;  /* 0x0000003f00047c82 */ /* 0x000fcc0008000000 */
.L_x_126:
        /* <DEDUP_REMOVED lines=12> */
[----:B------:R-:W-:-:S04]  /*0470*/  @!P1 IMAD.WIDE R18, R19, 0x4, R2 ;  /* 0x0000000413129825 */ /* 0x000fc800078e0202 */
[--C-:B------:R-:W-:Y:S02]  /*0480*/  @!P2 IMAD.WIDE R20, R21, 0x4, R2.reuse ;  /* 0x000000041514a825 */ /* 0x100fe400078e0202 */
[----:B------:R-:W2:Y:S04]  /*0490*/  @!P1 LDG.E R18, desc[UR6][R18.64] ;  /* 0x0000000612129981 */ /* 0x000ea8000c1e1900 */
[--C-:B------:R-:W-:Y:S01]  /*04a0*/  @!P3 IMAD.WIDE R6, R7, 0x4, R2.reuse ;  /* 0x000000040706b825 */ /* 0x100fe200078e0202 */
[----:B------:R-:W3:Y:S03]  /*04b0*/  @!P2 LDG.E R20, desc[UR6][R20.64] ;  /* 0x000000061414a981 */ /* 0x000ee6000c1e1900 */
[----:B------:R-:W-:-:S02]  /*04c0*/  @!P0 IMAD.WIDE R4, R5, 0x4, R2 ;  /* 0x0000000405048825 */ /* 0x000fc400078e0202 */
[----:B------:R-:W4:Y:S04]  /*04d0*/  @!P3 LDG.E R6, desc[UR6][R6.64] ;  /* 0x000000060606b981 */ /* 0x000f28000c1e1900 */
[----:B------:R-:W5:Y:S01]  /*04e0*/  @!P0 LDG.E R4, desc[UR6][R4.64] ;  /* 0x0000000604048981 */ /* 0x000f62000c1e1900 */
[----:B------:R-:W-:-:S06]  /*04f0*/  ULEA UR4, UR5, UR4, 0x2 ;  /* 0x0000000405047291 */ /* 0x000fcc000f8e103f */
[----:B------:R-:W-:Y:S02]  /*0500*/  ISETP.LE.AND P4, PT, R12, UR4, PT ;  /* 0x000000040c007c0c */ /* 0x000fe4000bf83270 */
[----:B------:R-:W-:Y:S01]  /*0510*/  ISETP.GT.AND P5, PT, R10, UR4, PT ;  /* 0x000000040a007c0c */ /* 0x000fe2000bfa4270 */
[----:B--2---:R-:W-:Y:S01]  /*0520*/  @!P1 FFMA.FTZ R15, R18, R18, R15 ;  /* 0x00000012120f9223 */ /* 0x004fe2000001000f */
[----:B---3--:R-:W-:Y:S01]  /*0530*/  @!P2 FFMA.FTZ R13, R20, R20, R13 ;  /* 0x00000014140da223 */ /* 0x008fe2000001000d */
[----:B----4-:R-:W-:Y:S01]  /*0540*/  @!P3 FFMA.FTZ R11, R6, R6, R11 ;  /* 0x00000006060bb223 */ /* 0x010fe2000001000b */
[----:B-----5:R-:W-:-:S09]  /*0550*/  @!P0 FFMA.FTZ R17, R4, R4, R17 ;  /* 0x0000000404118223 */ /* 0x020fd20000010011 */
[----:B------:R-:W-:Y:S05]  /*0560*/  @!P4 BRA P5, `(.L_x_126) ;  /* 0xfffffffc0090c947 */ /* 0x000fea000283ffff */
.L_x_125:
        /* <DEDUP_REMOVED lines=20> */
.L_x_128:
        /* <DEDUP_REMOVED lines=11> */
.L_x_127:
        /* <DEDUP_REMOVED lines=15> */
.L_x_136:
[----:B-1----:R-:W-:-:S07]  /*0850*/  FADD.FTZ R13, R10, R7 ;  /* 0x000000070a0d7221 */ /* 0x002fce0000010000 */
.L_x_129:
        /* <DEDUP_REMOVED lines=26> */
.L_x_130:
[----:B------:R-:W-:Y:S01]  /*0a00*/  HFMA2.MMA R13, -RZ, RZ, 0, 1.847743988037109375e-06 ;  /* 0x0000001fff0d7435 */ /* 0x000fe200000001ff */
[----:B------:R-:W-:Y:S02]  /*0a10*/  IMAD.MOV.U32 R12, RZ, RZ, 0x10 ;  /* 0x00000010ff0c7424 */ /* 0x000fe400078e00ff */
[----:B------:R-:W-:-:S08]  /*0a20*/  IMAD.MOV.U32 R11, RZ, RZ, -0x1 ;  /* 0xffffffffff0b7424 */ /* 0x000fd000078e00ff */
[----:B------:R-:W-:Y:S05]  /*0a30*/  WARPSYNC.COLLECTIVE R11, `(.L_x_131) ;  /* 0x000000000b087348 */ /* 0x000fea0003c00000 */
[----:B------:R0:W1:Y:S02]  /*0a40*/  SHFL.DOWN P0, R7, R4, R12, R13 ;  /* 0x0800000c04077389 */ /* 0x000064000000000d */
[----:B01----:R-:W-:Y:S01]  /*0a50*/  ENDCOLLECTIVE ;  /* 0x000000000000791b */ /* 0x003fe20003800000 */
.L_x_131:
[----:B------:R-:W-:Y:S01]  /*0a60*/  HFMA2.MMA R12, -RZ, RZ, 0, 4.76837158203125e-07 ;  /* 0x00000008ff0c7435 */ /* 0x000fe200000001ff */
[----:B------:R-:W-:-:S05]  /*0a70*/  MOV R3, R7 ;  /* 0x0000000700037202 */ /* 0x000fca0000000f00 */
[----:B------:R-:W-:-:S04]  /*0a80*/  FADD.FTZ R3, R3, R4 ;  /* 0x0000000403037221 */ /* 0x000fc80000010000 */
[----:B------:R-:W-:-:S07]  /*0a90*/  IMAD.MOV.U32 R4, RZ, RZ, R3 ;  /* 0x000000ffff047224 */ /* 0x000fce00078e0003 */
[----:B------:R-:W-:Y:S05]  /*0aa0*/  WARPSYNC.COLLECTIVE R11, `(.L_x_132) ;  /* 0x000000000b087348 */ /* 0x000fea0003c00000 */
[----:B------:R0:W1:Y:S02]  /*0ab0*/  SHFL.DOWN P0, R7, R4, R12, R13 ;  /* 0x0800000c04077389 */ /* 0x000064000000000d */
[----:B01----:R-:W-:Y:S01]  /*0ac0*/  ENDCOLLECTIVE ;  /* 0x000000000000791b */ /* 0x003fe20003800000 */
.L_x_132:
[----:B------:R-:W-:Y:S01]  /*0ad0*/  HFMA2.MMA R12, -RZ, RZ, 0, 2.384185791015625e-07 ;  /* 0x00000004ff0c7435 */ /* 0x000fe200000001ff */
[----:B------:R-:W-:-:S04]  /*0ae0*/  IMAD.MOV.U32 R6, RZ, RZ, R7 ;  /* 0x000000ffff067224 */ /* 0x000fc800078e0007 */
[----:B------:R-:W-:-:S05]  /*0af0*/  FADD.FTZ R6, R3, R6 ;  /* 0x0000000603067221 */ /* 0x000fca0000010000 */
[----:B------:R-:W-:-:S07]  /*0b00*/  MOV R4, R6 ;  /* 0x0000000600047202 */ /* 0x000fce0000000f00 */
[----:B------:R-:W-:Y:S05]  /*0b10*/  WARPSYNC.COLLECTIVE R11, `(.L_x_133) ;  /* 0x000000000b087348 */ /* 0x000fea0003c00000 */
[----:B------:R0:W1:Y:S02]  /*0b20*/  SHFL.DOWN P0, R7, R4, R12, R13 ;  /* 0x0800000c04077389 */ /* 0x000064000000000d */
[----:B01----:R-:W-:Y:S01]  /*0b30*/  ENDCOLLECTIVE ;  /* 0x000000000000791b */ /* 0x003fe20003800000 */
.L_x_133:
[----:B------:R-:W-:Y:S01]  /*0b40*/  HFMA2.MMA R12, -RZ, RZ, 0, 1.1920928955078125e-07 ;  /* 0x00000002ff0c7435 */ /* 0x000fe200000001ff */
[----:B------:R-:W-:-:S04]  /*0b50*/  IMAD.MOV.U32 R5, RZ, RZ, R7 ;  /* 0x000000ffff057224 */ /* 0x000fc800078e0007 */
[----:B------:R-:W-:-:S05]  /*0b60*/  FADD.FTZ R5, R6, R5 ;  /* 0x0000000506057221 */ /* 0x000fca0000010000 */
[----:B------:R-:W-:-:S07]  /*0b70*/  MOV R4, R5 ;  /* 0x0000000500047202 */ /* 0x000fce0000000f00 */
[----:B------:R-:W-:Y:S05]  /*0b80*/  WARPSYNC.COLLECTIVE R11, `(.L_x_134) ;  /* 0x000000000b087348 */ /* 0x000fea0003c00000 */
[----:B------:R0:W1:Y:S02]  /*0b90*/  SHFL.DOWN P0, R7, R4, R12, R13 ;  /* 0x0800000c04077389 */ /* 0x000064000000000d */
[----:B01----:R-:W-:Y:S01]  /*0ba0*/  ENDCOLLECTIVE ;  /* 0x000000000000791b */ /* 0x003fe20003800000 */
.L_x_134:
[----:B------:R-:W-:Y:S01]  /*0bb0*/  HFMA2.MMA R12, -RZ, RZ, 0, 5.9604644775390625e-08 ;  /* 0x00000001ff0c7435 */ /* 0x000fe200000001ff */
[----:B------:R-:W-:-:S04]  /*0bc0*/  IMAD.MOV.U32 R10, RZ, RZ, R7 ;  /* 0x000000ffff0a7224 */ /* 0x000fc800078e0007 */
[----:B------:R-:W-:-:S05]  /*0bd0*/  FADD.FTZ R10, R5, R10 ;  /* 0x0000000a050a7221 */ /* 0x000fca0000010000 */
[----:B------:R-:W-:-:S07]  /*0be0*/  MOV R4, R10 ;  /* 0x0000000a00047202 */ /* 0x000fce0000000f00 */
[----:B------:R-:W-:Y:S05]  /*0bf0*/  WARPSYNC.COLLECTIVE R11, `(.L_x_135) ;  /* 0x000000000b087348 */ /* 0x000fea0003c00000 */
[----:B------:R0:W1:Y:S02]  /*0c00*/  SHFL.DOWN P0, R7, R4, R12, R13 ;  /* 0x0800000c04077389 */ /* 0x000064000000000d */
[----:B01----:R-:W-:Y:S01]  /*0c10*/  ENDCOLLECTIVE ;  /* 0x000000000000791b */ /* 0x003fe20003800000 */
.L_x_135:
[----:B------:R-:W-:Y:S05]  /*0c20*/  BRA `(.L_x_136) ;  /* 0xfffffffc00087947 */ /* 0x000fea000383ffff */
.L_x_137:
        /* <DEDUP_REMOVED lines=13> */
.L_x_225:


//--------------------- .text._Z10cleanup_v2PfS_S_S_biiff --------------------------
	.section	.text._Z10cleanup_v2PfS_S_S_biiff,"ax",@progbits
	.align	128
        .global         _Z10cleanup_v2PfS_S_S_biiff
        .type           _Z10cleanup_v2PfS_S_S_biiff,@function
        .size           _Z10cleanup_v2PfS_S_S_biiff,(.L_x_226 - _Z10cleanup_v2PfS_S_S_biiff)
        .other          _Z10cleanup_v2PfS_S_S_biiff,@"STO_CUDA_ENTRY STV_DEFAULT"
_Z10cleanup_v2PfS_S_S_biiff:
.text._Z10cleanup_v2PfS_S_S_biiff:
[----:B------:R-:W-:Y:S01]  /*0000*/  LDC R1, c[0x0][0x28] ;  /* 0x00000a00ff017b82 */ /* 0x000fe20000000800 */
[----:B------:R-:W0:Y:S01]  /*0010*/  S2R R4, SR_CTAID.X ;  /* 0x0000000000047919 */ /* 0x000e220000002500 */
[----:B------:R-:W-:Y:S01]  /*0020*/  ULDC.64 UR8, c[0x0][0x208] ;  /* 0x0000820000087ab9 */ /* 0x000fe20000000a00 */
[----:B------:R-:W-:Y:S01]  /*0030*/  ULDC.64 UR10, c[0x0][0x218] ;  /* 0x00008600000a7ab9 */ /* 0x000fe20000000a00 */
[----:B------:R-:W-:Y:S01]  /*0040*/  ULDC.64 UR12, c[0x0][0x218] ;  /* 0x00008600000c7ab9 */ /* 0x000fe20000000a00 */
[----:B0-----:R-:W-:-:S13]  /*0050*/  ISETP.NE.AND P0, PT, R4, RZ, PT ;  /* 0x000000ff0400720c */ /* 0x001fda0003f05270 */
[----:B------:R-:W-:Y:S05]  /*0060*/  @P0 BRA `(.L_x_138) ;  /* 0x0000000400c00947 */ /* 0x000fea0003800000 */
[----:B------:R-:W0:Y:S01]  /*0070*/  S2R R0, SR_TID.X ;  /* 0x0000000000007919 */ /* 0x000e220000002100 */
[----:B------:R-:W-:Y:S01]  /*0080*/  IMAD.MOV.U32 R2, RZ, RZ, RZ ;  /* 0x000000ffff027224 */ /* 0x000fe200078e00ff */
[----:B------:R-:W1:Y:S01]  /*0090*/  S2R R3, SR_TID.Y ;  /* 0x0000000000037919 */ /* 0x000e620000002200 */
[----:B------:R-:W2:Y:S01]  /*00a0*/  S2UR UR5, SR_CgaCtaId ;  /* 0x00000000000579c3 */ /* 0x000ea20000008800 */
[----:B------:R-:W-:Y:S01]  /*00b0*/  ULDC UR14, c[0x0][0x238] ;  /* 0x00008e00000e7ab9 */ /* 0x000fe20000000800 */
[----:B0-----:R-:W-:-:S13]  /*00c0*/  ISETP.GT.U32.AND P0, PT, R0, 0x13f, PT ;  /* 0x0000013f0000780c */ /* 0x001fda0003f04070 */
[----:B------:R-:W0:Y:S01]  /*00d0*/  @!P0 LDC.64 R6, c[0x0][0x210] ;  /* 0x00008400ff068b82 */ /* 0x000e220000000a00 */
[----:B------:R-:W-:Y:S01]  /*00e0*/  ULDC UR6, c[0x0][0x0] ;  /* 0x0000000000067ab9 */ /* 0x000fe20000000800 */
[----:B------:R-:W-:Y:S01]  /*00f0*/  UMOV UR4, 0x400 ;  /* 0x0000040000047882 */ /* 0x000fe20000000000 */
[----:B------:R-:W-:Y:S01]  /*0100*/  ULDC UR7, c[0x0][0x4] ;  /* 0x0000010000077ab9 */ /* 0x000fe20000000800 */
[----:B--2---:R-:W-:Y:S01]  /*0110*/  ULEA UR5, UR5, UR4, 0x18 ;  /* 0x0000000405057291 */ /* 0x004fe2000f8ec03f */
[----:B-1----:R-:W-:Y:S01]  /*0120*/  IMAD R3, R3, UR6, R0 ;  /* 0x0000000603037c24 */ /* 0x002fe2000f8e0200 */
[----:B------:R-:W-:Y:S01]  /*0130*/  UIMAD UR4, UR6, UR7, URZ ;  /* 0x00000007060472a4 */ /* 0x000fe2000f8e023f */
[----:B0-----:R-:W-:-:S05]  /*0140*/  @!P0 IMAD.WIDE.U32 R6, R0, 0x4, R6 ;  /* 0x0000000400068825 */ /* 0x001fca00078e0006 */
[----:B------:R0:W5:Y:S01]  /*0150*/  @!P0 LDG.E R2, desc[UR8][R6.64] ;  /* 0x0000000806028981 */ /* 0x000162000c1e1900 */
[----:B------:R-:W-:Y:S01]  /*0160*/  ISETP.NE.AND P0, PT, RZ, UR14, PT ;  /* 0x0000000eff007c0c */ /* 0x000fe2000bf05270 */
[----:B------:R-:W-:Y:S01]  /*0170*/  BSSY B0, `(.L_x_138) ;  /* 0x000005f000007945 */ /* 0x000fe20003800000 */
[----:B------:R-:W-:Y:S01]  /*0180*/  LEA R5, R3, UR5, 0x2 ;  /* 0x0000000503057c11 */ /* 0x000fe2000f8e10ff */
[----:B0-----:R-:W-:-:S10]  /*0190*/  IMAD.U32 R6, RZ, RZ, UR4 ;  /* 0x00000004ff067e24 */ /* 0x001fd4000f8e00ff */
[----:B------:R-:W-:Y:S05]  /*01a0*/  @!P0 BRA `(.L_x_139) ;  /* 0x0000000000bc8947 */ /* 0x000fea0003800000 */
[C---:B------:R-:W-:Y:S02]  /*01b0*/  ISETP.GE.AND P0, PT, R6.reuse, 0x40, PT ;  /* 0x000000400600780c */ /* 0x040fe40003f06270 */
[----:B------:R-:W-:Y:S02]  /*01c0*/  ISETP.GE.AND P2, PT, R6, 0x80, PT ;  /* 0x000000800600780c */ /* 0x000fe40003f46270 */
[----:B------:R-:W-:-:S09]  /*01d0*/  ISETP.GT.AND P1, PT, R3, 0x1f, PT ;  /* 0x0000001f0300780c */ /* 0x000fd20003f24270 */
[----:B-----5:R0:W-:Y:S01]  /*01e0*/  @P0 STS [R5], R2 ;  /* 0x0000000205000388 */ /* 0x0201e20000000800 */
[----:B------:R-:W-:Y:S06]  /*01f0*/  @P0 BAR.SYNC.DEFER_BLOCKING 0x0 ;  /* 0x0000000000000b1d */ /* 0x000fec0000010000 */
[----:B------:R-:W-:Y:S05]  /*0200*/  @!P2 BRA `(.L_x_140) ;  /* 0x00000000002ca947 */ /* 0x000fea0003800000 */
.L_x_141:
        /* <DEDUP_REMOVED lines=11> */
.L_x_140:
        /* <DEDUP_REMOVED lines=15> */
.L_x_171:
[----:B01----:R-:W-:-:S07]  /*03b0*/  FADD.FTZ R8, R8, R7 ;  /* 0x0000000708087221 */ /* 0x003fce0000010000 */
.L_x_142:
[----:B------:R-:W-:Y:S01]  /*03c0*/  ISETP.NE.AND P0, PT, R0, RZ, PT ;  /* 0x000000ff0000720c */ /* 0x000fe20003f05270 */
[----:B------:R-:W-:Y:S05]  /*03d0*/  WARPSYNC.ALL ;  /* 0x0000000000007948 */ /* 0x000fea0003800000 */
[----:B------:R-:W-:Y:S07]  /*03e0*/  BAR.SYNC.DEFER_BLOCKING 0x0 ;  /* 0x0000000000007b1d */ /* 0x000fee0000010000 */
[----:B------:R-:W-:Y:S05]  /*03f0*/  @P0 BRA `(.L_x_144) ;  /* 0x0000000000d80947 */ /* 0x000fea0003800000 */
[----:B0-----:R-:W0:Y:S01]  /*0400*/  LDC.64 R2, c[0x0][0x220] ;  /* 0x00008800ff027b82 */ /* 0x001e220000000a00 */
[----:B------:R-:W-:Y:S01]  /*0410*/  ULDC UR4, c[0x0][0x23c] ;  /* 0x00008f0000047ab9 */ /* 0x000fe20000000800 */
[----:B0-----:R-:W2:Y:S02]  /*0420*/  LDG.E R0, desc[UR8][R2.64] ;  /* 0x0000000802007981 */ /* 0x001ea4000c1e1900 */
[----:B--2---:R-:W-:Y:S01]  /*0430*/  FMUL.FTZ R5, R0, UR4 ;  /* 0x0000000400057c20 */ /* 0x004fe20008410000 */
[----:B------:R-:W-:-:S03]  /*0440*/  ULDC UR4, c[0x0][0x240] ;  /* 0x0000900000047ab9 */ /* 0x000fc60000000800 */
[----:B------:R-:W-:-:S04]  /*0450*/  FMUL.FTZ R5, R0, R5 ;  /* 0x0000000500057220 */ /* 0x000fc80000410000 */
[----:B------:R-:W-:-:S06]  /*0460*/  FFMA.FTZ R5, R8, UR4, R5 ;  /* 0x0000000408057c23 */ /* 0x000fcc0008010005 */
[----:B------:R-:W0:Y:S02]  /*0470*/  MUFU.SQRT R5, R5 ;  /* 0x0000000500057308 */ /* 0x000e240000002000 */
[----:B0-----:R2:W-:Y:S01]  /*0480*/  STG.E desc[UR8][R2.64], R5 ;  /* 0x0000000502007986 */ /* 0x0015e2000c101908 */
[----:B------:R-:W-:Y:S05]  /*0490*/  BRA `(.L_x_144) ;  /* 0x0000000000b07947 */ /* 0x000fea0003800000 */
.L_x_139:
[C---:B------:R-:W-:Y:S02]  /*04a0*/  ISETP.GE.AND P0, PT, R6.reuse, 0x40, PT ;  /* 0x000000400600780c */ /* 0x040fe40003f06270 */
[----:B------:R-:W-:Y:S02]  /*04b0*/  ISETP.GE.AND P2, PT, R6, 0x80, PT ;  /* 0x000000800600780c */ /* 0x000fe40003f46270 */
[----:B------:R-:W-:-:S09]  /*04c0*/  ISETP.GT.AND P1, PT, R3, 0x1f, PT ;  /* 0x0000001f0300780c */ /* 0x000fd20003f24270 */
[----:B-----5:R0:W-:Y:S01]  /*04d0*/  @P0 STS [R5], R2 ;  /* 0x0000000205000388 */ /* 0x0201e20000000800 */
[----:B------:R-:W-:Y:S06]  /*04e0*/  @P0 BAR.SYNC.DEFER_BLOCKING 0x0 ;  /* 0x0000000000000b1d */ /* 0x000fec0000010000 */
[----:B------:R-:W-:Y:S05]  /*04f0*/  @!P2 BRA `(.L_x_145) ;  /* 0x00000000002ca947 */ /* 0x000fea0003800000 */
.L_x_146:
        /* <DEDUP_REMOVED lines=8> */
[----:B------:R-:W-:Y:S02]  /*0580*/  ISETP.GT.AND P2, PT, R6, 0xff, PT ;  /* 0x000000ff0600780c */ /* 0x000fe40003f44270 */
[----:B------:R-:W-:-:S11]  /*0590*/  MOV R6, R12 ;  /* 0x0000000c00067202 */ /* 0x000fd60000000f00 */
[----:B-1----:R-:W-:Y:S05]  /*05a0*/  @P2 BRA `(.L_x_146) ;  /* 0xfffffffc00d42947 */ /* 0x002fea000383ffff */
.L_x_145:
        /* <DEDUP_REMOVED lines=16> */
.L_x_177:
[----:B-1----:R-:W-:-:S07]  /*06b0*/  FMNMX.FTZ R5, |R8|, |R7|, !PT ;  /* 0x4000000708057209 */ /* 0x002fce0007810200 */
.L_x_148:
[----:B------:R-:W-:Y:S05]  /*06c0*/  BSYNC B1 ;  /* 0x0000000000017941 */ /* 0x000fea0003800000 */
.L_x_147:
[----:B------:R-:W-:-:S13]  /*06d0*/  ISETP.NE.AND P0, PT, R0, RZ, PT ;  /* 0x000000ff0000720c */ /* 0x000fda0003f05270 */
[----:B------:R-:W-:Y:S05]  /*06e0*/  @P0 BRA `(.L_x_144) ;  /* 0x00000000001c0947 */ /* 0x000fea0003800000 */
[----:B0-----:R-:W0:Y:S01]  /*06f0*/  LDC.64 R2, c[0x0][0x220] ;  /* 0x00008800ff027b82 */ /* 0x001e220000000a00 */
[----:B------:R-:W-:Y:S01]  /*0700*/  ULDC UR4, c[0x0][0x23c] ;  /* 0x00008f0000047ab9 */ /* 0x000fe20000000800 */
[----:B0-----:R-:W2:Y:S02]  /*0710*/  LDG.E R0, desc[UR8][R2.64] ;  /* 0x0000000802007981 */ /* 0x001ea4000c1e1900 */
[----:B--2---:R-:W-:Y:S01]  /*0720*/  FMUL.FTZ R0, R0, UR4 ;  /* 0x0000000400007c20 */ /* 0x004fe20008410000 */
[----:B------:R-:W-:-:S03]  /*0730*/  ULDC UR4, c[0x0][0x240] ;  /* 0x0000900000047ab9 */ /* 0x000fc60000000800 */
[----:B------:R-:W-:-:S05]  /*0740*/  FFMA.FTZ R5, R5, UR4, R0 ;  /* 0x0000000405057c23 */ /* 0x000fca0008010000 */
[----:B------:R1:W-:Y:S02]  /*0750*/  STG.E desc[UR8][R2.64], R5 ;  /* 0x0000000502007986 */ /* 0x0003e4000c101908 */
.L_x_144:
[----:B------:R-:W-:Y:S05]  /*0760*/  BSYNC B0 ;  /* 0x0000000000007941 */ /* 0x000fea0003800000 */
.L_x_138:
[----:B------:R-:W-:Y:S02]  /*0770*/  ULDC.U8 UR4, c[0x0][0x230] ;  /* 0x00008c0000047ab9 */ /* 0x000fe40000000000 */
[----:B------:R-:W-:-:S06]  /*0780*/  UPRMT UR4, UR4, 0x8880, URZ ;  /* 0x0000888004047896 */ /* 0x000fcc000800003f */
[----:B------:R-:W-:-:S13]  /*0790*/  ISETP.NE.AND P0, PT, RZ, UR4, PT ;  /* 0x00000004ff007c0c */ /* 0x000fda000bf05270 */
[----:B------:R-:W-:Y:S05]  /*07a0*/  @!P0 EXIT ;  /* 0x000000000000894d */ /* 0x000fea0003800000 */
[----:B012---:R-:W0:Y:S01]  /*07b0*/  LDC.64 R2, c[0x0][0x228] ;  /* 0x00008a00ff027b82 */ /* 0x007e220000000a00 */
[----:B------:R-:W1:Y:S01]  /*07c0*/  S2R R0, SR_TID.X ;  /* 0x0000000000007919 */ /* 0x000e620000002100 */
[----:B------:R-:W-:Y:S02]  /*07d0*/  ULDC UR4, c[0x0][0x238] ;  /* 0x00008e0000047ab9 */ /* 0x000fe40000000800 */
[----:B------:R-:W-:-:S04]  /*07e0*/  ISETP.NE.AND P0, PT, RZ, UR4, PT ;  /* 0x00000004ff007c0c */ /* 0x000fc8000bf05270 */
[----:B------:R-:W2:Y:S01]  /*07f0*/  LDC R11, c[0x0][0x234] ;  /* 0x00008d00ff0b7b82 */ /* 0x000ea20000000800 */
[----:B0-----:R-:W-:-:S04]  /*0800*/  IMAD.WIDE.U32 R2, R4, 0x4, R2 ;  /* 0x0000000404027825 */ /* 0x001fc800078e0002 */
[----:B--2---:R-:W-:-:S04]  /*0810*/  IMAD R5, R4, R11, RZ ;  /* 0x0000000b04057224 */ /* 0x004fc800078e02ff */
[----:B-1----:R-:W-:Y:S05]  /*0820*/  @!P0 BRA `(.L_x_150) ;  /* 0x0000000400248947 */ /* 0x002fea0003800000 */
[----:B------:R-:W0:Y:S01]  /*0830*/  S2R R13, SR_TID.Y ;  /* 0x00000000000d7919 */ /* 0x000e220000002200 */
[----:B------:R-:W-:Y:S01]  /*0840*/  ISETP.GE.AND P0, PT, R0, R11, PT ;  /* 0x0000000b0000720c */ /* 0x000fe20003f06270 */
[----:B------:R-:W-:Y:S01]  /*0850*/  BSSY B0, `(.L_x_151) ;  /* 0x000000e000007945 */ /* 0x000fe20003800000 */
[----:B------:R-:W-:-:S11]  /*0860*/  IMAD.MOV.U32 R4, RZ, RZ, RZ ;  /* 0x000000ffff047224 */ /* 0x000fd600078e00ff */
[----:B------:R-:W-:Y:S05]  /*0870*/  @P0 BRA `(.L_x_152) ;  /* 0x00000000002c0947 */ /* 0x000fea0003800000 */
[----:B------:R-:W1:Y:S01]  /*0880*/  LDC R9, c[0x0][RZ] ;  /* 0x00000000ff097b82 */ /* 0x000e620000000800 */
[----:B------:R-:W-:-:S07]  /*0890*/  IMAD.MOV.U32 R8, RZ, RZ, R0 ;  /* 0x000000ffff087224 */ /* 0x000fce00078e0000 */
.L_x_153:
[----:B------:R-:W-:-:S04]  /*08a0*/  IADD3 R7, P0, R5, R8, RZ ;  /* 0x0000000805077210 */ /* 0x000fc80007f1e0ff */
[----:B------:R-:W-:Y:S02]  /*08b0*/  LEA.HI.X.SX32 R10, R8, RZ, 0x1, P0 ;  /* 0x000000ff080a7211 */ /* 0x000fe400000f0eff */
[----:B------:R-:W-:-:S04]  /*08c0*/  LEA R6, P0, R7, UR10, 0x2 ;  /* 0x0000000a07067c11 */ /* 0x000fc8000f8010ff */
[----:B------:R-:W-:-:S06]  /*08d0*/  LEA.HI.X R7, R7, UR11, R10, 0x2, P0 ;  /* 0x0000000b07077c11 */ /* 0x000fcc00080f140a */
[----:B------:R-:W2:Y:S01]  /*08e0*/  LDG.E R7, desc[UR8][R6.64] ;  /* 0x0000000806077981 */ /* 0x000ea2000c1e1900 */
[----:B-1----:R-:W-:-:S04]  /*08f0*/  IADD3 R8, R9, R8, RZ ;  /* 0x0000000809087210 */ /* 0x002fc80007ffe0ff */
[----:B------:R-:W-:Y:S01]  /*0900*/  ISETP.GE.AND P0, PT, R8, R11, PT ;  /* 0x0000000b0800720c */ /* 0x000fe20003f06270 */
[----:B--2---:R-:W-:-:S12]  /*0910*/  FADD.FTZ R4, R7, R4 ;  /* 0x0000000407047221 */ /* 0x004fd80000010000 */
[----:B------:R-:W-:Y:S05]  /*0920*/  @!P0 BRA `(.L_x_153) ;  /* 0xfffffffc00dc8947 */ /* 0x000fea000383ffff */
.L_x_152:
[----:B------:R-:W-:Y:S05]  /*0930*/  BSYNC B0 ;  /* 0x0000000000007941 */ /* 0x000fea0003800000 */
.L_x_151:
[----:B------:R-:W-:Y:S01]  /*0940*/  ULDC UR6, c[0x0][0x0] ;  /* 0x0000000000067ab9 */ /* 0x000fe20000000800 */
[----:B------:R-:W1:Y:S01]  /*0950*/  LDC R6, c[0x0][0x4] ;  /* 0x00000100ff067b82 */ /* 0x000e620000000800 */
[----:B------:R-:W-:Y:S01]  /*0960*/  UMOV UR4, 0x400 ;  /* 0x0000040000047882 */ /* 0x000fe20000000000 */
[----:B0-----:R-:W-:-:S05]  /*0970*/  IMAD R5, R13, UR6, R0 ;  /* 0x000000060d057c24 */ /* 0x001fca000f8e0200 */
[----:B------:R-:W-:Y:S01]  /*0980*/  ISETP.GT.AND P1, PT, R5, 0x1f, PT ;  /* 0x0000001f0500780c */ /* 0x000fe20003f24270 */
[----:B------:R-:W0:Y:S01]  /*0990*/  S2UR UR5, SR_CgaCtaId ;  /* 0x00000000000579c3 */ /* 0x000e220000008800 */
[----:B-1----:R-:W-:-:S05]  /*09a0*/  IMAD R6, R6, UR6, RZ ;  /* 0x0000000606067c24 */ /* 0x002fca000f8e02ff */
[C---:B------:R-:W-:Y:S02]  /*09b0*/  ISETP.GE.AND P0, PT, R6.reuse, 0x40, PT ;  /* 0x000000400600780c */ /* 0x040fe40003f06270 */
[----:B------:R-:W-:Y:S01]  /*09c0*/  ISETP.GE.AND P2, PT, R6, 0x80, PT ;  /* 0x000000800600780c */ /* 0x000fe20003f46270 */
[----:B0-----:R-:W-:-:S06]  /*09d0*/  ULEA UR4, UR5, UR4, 0x18 ;  /* 0x0000000405047291 */ /* 0x001fcc000f8ec03f */
[----:B------:R-:W-:-:S04]  /*09e0*/  LEA R7, R5, UR4, 0x2 ;  /* 0x0000000405077c11 */ /* 0x000fc8000f8e10ff */
[----:B------:R-:W-:Y:S05]  /*09f0*/  @P0 WARPSYNC.ALL ;  /* 0x0000000000000948 */ /* 0x000fea0003800000 */
[----:B------:R0:W-:Y:S01]  /*0a00*/  @P0 STS [R7], R4 ;  /* 0x0000000407000388 */ /* 0x0001e20000000800 */
[----:B------:R-:W-:Y:S06]  /*0a10*/  @P0 BAR.SYNC.DEFER_BLOCKING 0x0 ;  /* 0x0000000000000b1d */ /* 0x000fec0000010000 */
[----:B------:R-:W-:Y:S05]  /*0a20*/  @!P2 BRA `(.L_x_154) ;  /* 0x000000000030a947 */ /* 0x000fea0003800000 */
.L_x_155:
[----:B------:R-:W-:Y:S01]  /*0a30*/  SHF.R.S32.HI R10, RZ, 0x1, R6 ;  /* 0x00000001ff0a7819 */ /* 0x000fe20000011406 */
[----:B------:R-:W-:Y:S05]  /*0a40*/  WARPSYNC.ALL ;  /* 0x0000000000007948 */ /* 0x000fea0003800000 */
[----:B------:R-:W-:-:S13]  /*0a50*/  ISETP.GE.AND P2, PT, R5, R10, PT ;  /* 0x0000000a0500720c */ /* 0x000fda0003f46270 */
[----:B------:R-:W-:Y:S01]  /*0a60*/  @!P2 IMAD R9, R10, 0x4, R7 ;  /* 0x000000040a09a824 */ /* 0x000fe200078e0207 */
        /* <DEDUP_REMOVED lines=8> */
.L_x_154:
        /* <DEDUP_REMOVED lines=15> */
.L_x_184:
[----:B01----:R-:W-:-:S07]  /*0be0*/  FADD.FTZ R8, R8, R9 ;  /* 0x0000000908087221 */ /* 0x003fce0000010000 */
.L_x_156:
[----:B------:R-:W-:Y:S05]  /*0bf0*/  WARPSYNC.ALL ;  /* 0x0000000000007948 */ /* 0x000fea0003800000 */
[----:B------:R-:W-:Y:S01]  /*0c00*/  BAR.SYNC.DEFER_BLOCKING 0x0 ;  /* 0x0000000000007b1d */ /* 0x000fe20000010000 */
[----:B------:R-:W-:-:S13]  /*0c10*/  ISETP.NE.AND P0, PT, R0, RZ, PT ;  /* 0x000000ff0000720c */ /* 0x000fda0003f05270 */
[----:B------:R-:W-:Y:S05]  /*0c20*/  @P0 EXIT ;  /* 0x000000000000094d */ /* 0x000fea0003800000 */
[----:B------:R-:W2:Y:S01]  /*0c30*/  LDG.E R0, desc[UR8][R2.64] ;  /* 0x0000000802007981 */ /* 0x000ea2000c1e1900 */
[----:B------:R-:W-:Y:S02]  /*0c40*/  ULDC UR4, c[0x0][0x23c] ;  /* 0x00008f0000047ab9 */ /* 0x000fe40000000800 */
[----:B--2---:R-:W-:Y:S01]  /*0c50*/  FMUL.FTZ R5, R0, UR4 ;  /* 0x0000000400057c20 */ /* 0x004fe20008410000 */
[----:B------:R-:W-:-:S03]  /*0c60*/  ULDC UR4, c[0x0][0x240] ;  /* 0x0000900000047ab9 */ /* 0x000fc60000000800 */
[----:B------:R-:W-:-:S04]  /*0c70*/  FMUL.FTZ R5, R0, R5 ;  /* 0x0000000500057220 */ /* 0x000fc80000410000 */
[----:B------:R-:W-:-:S06]  /*0c80*/  FFMA.FTZ R5, R8, UR4, R5 ;  /* 0x0000000408057c23 */ /* 0x000fcc0008010005 */
[----:B------:R-:W1:Y:S02]  /*0c90*/  MUFU.SQRT R5, R5 ;  /* 0x0000000500057308 */ /* 0x000e640000002000 */
[----:B-1----:R-:W-:Y:S01]  /*0ca0*/  STG.E desc[UR8][R2.64], R5 ;  /* 0x0000000502007986 */ /* 0x002fe2000c101908 */
[----:B------:R-:W-:Y:S05]  /*0cb0*/  EXIT ;  /* 0x000000000000794d */ /* 0x000fea0003800000 */
.L_x_150:
[----:B------:R-:W0:Y:S01]  /*0cc0*/  S2R R13, SR_TID.Y ;  /* 0x00000000000d7919 */ /* 0x000e220000002200 */
[----:B------:R-:W-:Y:S01]  /*0cd0*/  ISETP.GE.AND P0, PT, R0, R11, PT ;  /* 0x0000000b0000720c */ /* 0x000fe20003f06270 */
[----:B------:R-:W-:Y:S01]  /*0ce0*/  BSSY B0, `(.L_x_158) ;  /* 0x000000e000007945 */ /* 0x000fe20003800000 */
[----:B------:R-:W-:-:S11]  /*0cf0*/  HFMA2.MMA R4, -RZ, RZ, 0, 0 ;  /* 0x00000000ff047435 */ /* 0x000fd600000001ff */
[----:B------:R-:W-:Y:S05]  /*0d00*/  @P0 BRA `(.L_x_159) ;  /* 0x00000000002c0947 */ /* 0x000fea0003800000 */
[----:B------:R-:W1:Y:S01]  /*0d10*/  LDC R9, c[0x0][RZ] ;  /* 0x00000000ff097b82 */ /* 0x000e620000000800 */
[----:B------:R-:W-:-:S07]  /*0d20*/  IMAD.MOV.U32 R8, RZ, RZ, R0 ;  /* 0x000000ffff087224 */ /* 0x000fce00078e0000 */
.L_x_160:
[----:B------:R-:W-:-:S04]  /*0d30*/  IADD3 R7, P0, R5, R8, RZ ;  /* 0x0000000805077210 */ /* 0x000fc80007f1e0ff */
[----:B------:R-:W-:Y:S02]  /*0d40*/  LEA.HI.X.SX32 R10, R8, RZ, 0x1, P0 ;  /* 0x000000ff080a7211 */ /* 0x000fe400000f0eff */
[----:B------:R-:W-:-:S04]  /*0d50*/  LEA R6, P0, R7, UR12, 0x2 ;  /* 0x0000000c07067c11 */ /* 0x000fc8000f8010ff */
[----:B------:R-:W-:-:S06]  /*0d60*/  LEA.HI.X R7, R7, UR13, R10, 0x2, P0 ;  /* 0x0000000d07077c11 */ /* 0x000fcc00080f140a */
[----:B------:R-:W2:Y:S01]  /*0d70*/  LDG.E R7, desc[UR8][R6.64] ;  /* 0x0000000806077981 */ /* 0x000ea2000c1e1900 */
[----:B-1----:R-:W-:-:S05]  /*0d80*/  IMAD.IADD R8, R9, 0x1, R8 ;  /* 0x0000000109087824 */ /* 0x002fca00078e0208 */
[----:B------:R-:W-:Y:S02]  /*0d90*/  ISETP.GE.AND P0, PT, R8, R11, PT ;  /* 0x0000000b0800720c */ /* 0x000fe40003f06270 */
[----:B--2---:R-:W-:-:S11]  /*0da0*/  FMNMX.FTZ R4, |R7|, |R4|, !PT ;  /* 0x4000000407047209 */ /* 0x004fd60007810200 */
[----:B------:R-:W-:Y:S05]  /*0db0*/  @!P0 BRA `(.L_x_160) ;  /* 0xfffffffc00dc8947 */ /* 0x000fea000383ffff */
.L_x_159:
[----:B------:R-:W-:Y:S05]  /*0dc0*/  BSYNC B0 ;  /* 0x0000000000007941 */ /* 0x000fea0003800000 */
.L_x_158:
        /* <DEDUP_REMOVED lines=15> */
.L_x_162:
[----:B------:R-:W-:Y:S01]  /*0ec0*/  SHF.R.S32.HI R10, RZ, 0x1, R6 ;  /* 0x00000001ff0a7819 */ /* 0x000fe20000011406 */
[----:B------:R-:W-:Y:S05]  /*0ed0*/  WARPSYNC.ALL ;  /* 0x0000000000007948 */ /* 0x000fea0003800000 */
[----:B------:R-:W-:-:S13]  /*0ee0*/  ISETP.GE.AND P2, PT, R5, R10, PT ;  /* 0x0000000a0500720c */ /* 0x000fda0003f46270 */
[----:B------:R-:W-:Y:S01]  /*0ef0*/  @!P2 LEA R9, R10, R7, 0x2 ;  /* 0x000000070a09a211 */ /* 0x000fe200078e10ff */
        /* <DEDUP_REMOVED lines=8> */
.L_x_161:
        /* <DEDUP_REMOVED lines=16> */
.L_x_191:
[----:B-1----:R-:W-:-:S07]  /*1080*/  FMNMX.FTZ R5, |R8|, |R9|, !PT ;  /* 0x4000000908057209 */ /* 0x002fce0007810200 */
.L_x_164:
[----:B------:R-:W-:Y:S05]  /*1090*/  BSYNC B0 ;  /* 0x0000000000007941 */ /* 0x000fea0003800000 */
.L_x_163:
[----:B------:R-:W-:-:S13]  /*10a0*/  ISETP.NE.AND P0, PT, R0, RZ, PT ;  /* 0x000000ff0000720c */ /* 0x000fda0003f05270 */
[----:B------:R-:W-:Y:S05]  /*10b0*/  @P0 EXIT ;  /* 0x000000000000094d */ /* 0x000fea0003800000 */
[----:B------:R-:W2:Y:S01]  /*10c0*/  LDG.E R0, desc[UR8][R2.64] ;  /* 0x0000000802007981 */ /* 0x000ea2000c1e1900 */
[----:B------:R-:W-:Y:S02]  /*10d0*/  ULDC UR4, c[0x0][0x23c] ;  /* 0x00008f0000047ab9 */ /* 0x000fe40000000800 */
[----:B--2---:R-:W-:Y:S01]  /*10e0*/  FMUL.FTZ R0, R0, UR4 ;  /* 0x0000000400007c20 */ /* 0x004fe20008410000 */
[----:B------:R-:W-:-:S03]  /*10f0*/  ULDC UR4, c[0x0][0x240] ;  /* 0x0000900000047ab9 */ /* 0x000fc60000000800 */
[----:B------:R-:W-:-:S05]  /*1100*/  FFMA.FTZ R5, R5, UR4, R0 ;  /* 0x0000000405057c23 */ /* 0x000fca0008010000 */
[----:B------:R-:W-:Y:S01]  /*1110*/  STG.E desc[UR8][R2.64], R5 ;  /* 0x0000000502007986 */ /* 0x000fe2000c101908 */
[----:B------:R-:W-:Y:S05]  /*1120*/  EXIT ;  /* 0x000000000000794d */ /* 0x000fea0003800000 */
.L_x_143:
[----:B------:R-:W-:Y:S01]  /*1130*/  HFMA2.MMA R12, -RZ, RZ, 0, 9.5367431640625e-07 ;  /* 0x00000010ff0c7435 */ /* 0x000fe200000001ff */
[----:B------:R-:W-:Y:S02]  /*1140*/  IMAD.MOV.U32 R11, RZ, RZ, R2 ;  /* 0x000000ffff0b7224 */ /* 0x000fe400078e0002 */
[----:B------:R-:W-:Y:S02]  /*1150*/  IMAD.MOV.U32 R13, RZ, RZ, 0x1f ;  /* 0x0000001fff0d7424 */ /* 0x000fe400078e00ff */
[----:B------:R-:W-:-:S07]  /*1160*/  IMAD.MOV.U32 R10, RZ, RZ, -0x1 ;  /* 0xffffffffff0a7424 */ /* 0x000fce00078e00ff */
[----:B------:R-:W-:Y:S05]  /*1170*/  WARPSYNC.COLLECTIVE R10, `(.L_x_166) ;  /* 0x000000000a087348 */ /* 0x000fea0003c00000 */
[----:B------:R0:W1:Y:S02]  /*1180*/  SHFL.DOWN P0, R9, R11, R12, R13 ;  /* 0x0800000c0b097389 */ /* 0x000064000000000d */
[----:B01----:R-:W-:Y:S01]  /*1190*/  ENDCOLLECTIVE ;  /* 0x000000000000791b */ /* 0x003fe20003800000 */
.L_x_166:
[----:B------:R-:W-:Y:S01]  /*11a0*/  IMAD.MOV.U32 R12, RZ, RZ, 0x8 ;  /* 0x00000008ff0c7424 */ /* 0x000fe200078e00ff */
[----:B------:R-:W-:-:S05]  /*11b0*/  MOV R3, R9 ;  /* 0x0000000900037202 */ /* 0x000fca0000000f00 */
[----:B------:R-:W-:-:S04]  /*11c0*/  FADD.FTZ R3, R3, R2 ;  /* 0x0000000203037221 */ /* 0x000fc80000010000 */
[----:B------:R-:W-:-:S07]  /*11d0*/  IMAD.MOV.U32 R11, RZ, RZ, R3 ;  /* 0x000000ffff0b7224 */ /* 0x000fce00078e0003 */
[----:B------:R-:W-:Y:S05]  /*11e0*/  WARPSYNC.COLLECTIVE R10, `(.L_x_167) ;  /* 0x000000000a087348 */ /* 0x000fea0003c00000 */
[----:B------:R0:W1:Y:S02]  /*11f0*/  SHFL.DOWN P0, R9, R11, R12, R13 ;  /* 0x0800000c0b097389 */ /* 0x000064000000000d */
[----:B01----:R-:W-:Y:S01]  /*1200*/  ENDCOLLECTIVE ;  /* 0x000000000000791b */ /* 0x003fe20003800000 */
.L_x_167:
[----:B------:R-:W-:Y:S01]  /*1210*/  IMAD.MOV.U32 R12, RZ, RZ, 0x4 ;  /* 0x00000004ff0c7424 */ /* 0x000fe200078e00ff */
[----:B------:R-:W-:-:S05]  /*1220*/  MOV R6, R9 ;  /* 0x0000000900067202 */ /* 0x000fca0000000f00 */
[----:B------:R-:W-:-:S04]  /*1230*/  FADD.FTZ R6, R3, R6 ;  /* 0x0000000603067221 */ /* 0x000fc80000010000 */
[----:B------:R-:W-:-:S07]  /*1240*/  IMAD.MOV.U32 R11, RZ, RZ, R6 ;  /* 0x000000ffff0b7224 */ /* 0x000fce00078e0006 */
[----:B------:R-:W-:Y:S05]  /*1250*/  WARPSYNC.COLLECTIVE R10, `(.L_x_168) ;  /* 0x000000000a087348 */ /* 0x000fea0003c00000 */
[----:B------:R0:W1:Y:S02]  /*1260*/  SHFL.DOWN P0, R9, R11, R12, R13 ;  /* 0x0800000c0b097389 */ /* 0x000064000000000d */
[----:B01----:R-:W-:Y:S01]  /*1270*/  ENDCOLLECTIVE ;  /* 0x000000000000791b */ /* 0x003fe20003800000 */
.L_x_168:
[----:B------:R-:W-:Y:S01]  /*1280*/  IMAD.MOV.U32 R12, RZ, RZ, 0x2 ;  /* 0x00000002ff0c7424 */ /* 0x000fe200078e00ff */
[----:B------:R-:W-:-:S05]  /*1290*/  MOV R5, R9 ;  /* 0x0000000900057202 */ /* 0x000fca0000000f00 */
[----:B------:R-:W-:-:S04]  /*12a0*/  FADD.FTZ R5, R6, R5 ;  /* 0x0000000506057221 */ /* 0x000fc80000010000 */
[----:B------:R-:W-:-:S07]  /*12b0*/  IMAD.MOV.U32 R11, RZ, RZ, R5 ;  /* 0x000000ffff0b7224 */ /* 0x000fce00078e0005 */
[----:B------:R-:W-:Y:S05]  /*12c0*/  WARPSYNC.COLLECTIVE R10, `(.L_x_169) ;  /* 0x000000000a087348 */ /* 0x000fea0003c00000 */
[----:B------:R0:W1:Y:S02]  /*12d0*/  SHFL.DOWN P0, R9, R11, R12, R13 ;  /* 0x0800000c0b097389 */ /* 0x000064000000000d */
[----:B01----:R-:W-:Y:S01]  /*12e0*/  ENDCOLLECTIVE ;  /* 0x000000000000791b */ /* 0x003fe20003800000 */
.L_x_169:
[----:B------:R-:W-:Y:S01]  /*12f0*/  IMAD.MOV.U32 R12, RZ, RZ, 0x1 ;  /* 0x00000001ff0c7424 */ /* 0x000fe200078e00ff */
[----:B------:R-:W-:-:S05]  /*1300*/  MOV R8, R9 ;  /* 0x0000000900087202 */ /* 0x000fca0000000f00 */
[----:B------:R-:W-:-:S04]  /*1310*/  FADD.FTZ R8, R5, R8 ;  /* 0x0000000805087221 */ /* 0x000fc80000010000 */
[----:B------:R-:W-:-:S07]  /*1320*/  IMAD.MOV.U32 R11, RZ, RZ, R8 ;  /* 0x000000ffff0b7224 */ /* 0x000fce00078e0008 */
[----:B------:R-:W-:Y:S05]  /*1330*/  WARPSYNC.COLLECTIVE R10, `(.L_x_170) ;  /* 0x000000000a087348 */ /* 0x000fea0003c00000 */
[----:B------:R0:W1:Y:S02]  /*1340*/  SHFL.DOWN P0, R9, R11, R12, R13 ;  /* 0x0800000c0b097389 */ /* 0x000064000000000d */
[----:B01----:R-:W-:Y:S01]  /*1350*/  ENDCOLLECTIVE ;  /* 0x000000000000791b */ /* 0x003fe20003800000 */
.L_x_170:
[----:B------:R-:W-:Y:S01]  /*1360*/  MOV R7, R9 ;  /* 0x0000000900077202 */ /* 0x000fe20000000f00 */
[----:B------:R-:W-:Y:S06]  /*1370*/  BRA `(.L_x_171) ;  /* 0xfffffff0000c7947 */ /* 0x000fec000383ffff */
.L_x_149:
[----:B------:R-:W-:Y:S01]  /*1380*/  HFMA2.MMA R13, -RZ, RZ, 0, 1.847743988037109375e-06 ;  /* 0x0000001fff0d7435 */ /* 0x000fe200000001ff */
[----:B------:R-:W-:Y:S02]  /*1390*/  IMAD.MOV.U32 R11, RZ, RZ, R2 ;  /* 0x000000ffff0b7224 */ /* 0x000fe400078e0002 */
[----:B------:R-:W-:Y:S02]  /*13a0*/  IMAD.MOV.U32 R12, RZ, RZ, 0x10 ;  /* 0x00000010ff0c7424 */ /* 0x000fe400078e00ff */
[----:B------:R-:W-:-:S07]  /*13b0*/  IMAD.MOV.U32 R10, RZ, RZ, -0x1 ;  /* 0xffffffffff0a7424 */ /* 0x000fce00078e00ff */
[----:B------:R-:W-:Y:S05]  /*13c0*/  WARPSYNC.COLLECTIVE R10, `(.L_x_172) ;  /* 0x000000000a087348 */ /* 0x000fea0003c00000 */
[----:B------:R0:W1:Y:S02]  /*13d0*/  SHFL.DOWN P0, R9, R11, R12, R13 ;  /* 0x0800000c0b097389 */ /* 0x000064000000000d */
[----:B01----:R-:W-:Y:S01]  /*13e0*/  ENDCOLLECTIVE ;  /* 0x000000000000791b */ /* 0x003fe20003800000 */
.L_x_172:
[----:B------:R-:W-:Y:S02]  /*13f0*/  IMAD.MOV.U32 R12, RZ, RZ, 0x8 ;  /* 0x00000008ff0c7424 */ /* 0x000fe400078e00ff */
[----:B------:R-:W-:-:S05]  /*1400*/  IMAD.MOV.U32 R3, RZ, RZ, R9 ;  /* 0x000000ffff037224 */ /* 0x000fca00078e0009 */
[----:B------:R-:W-:-:S04]  /*1410*/  FMNMX.FTZ R3, |R3|, |R2|, !PT ;  /* 0x4000000203037209 */ /* 0x000fc80007810200 */
[----:B------:R-:W-:-:S07]  /*1420*/  MOV R11, R3 ;  /* 0x00000003000b7202 */ /* 0x000fce0000000f00 */
[----:B------:R-:W-:Y:S05]  /*1430*/  WARPSYNC.COLLECTIVE R10, `(.L_x_173) ;  /* 0x000000000a087348 */ /* 0x000fea0003c00000 */
[----:B------:R0:W1:Y:S02]  /*1440*/  SHFL.DOWN P0, R9, R11, R12, R13 ;  /* 0x0800000c0b097389 */ /* 0x000064000000000d */
[----:B01----:R-:W-:Y:S01]  /*1450*/  ENDCOLLECTIVE ;  /* 0x000000000000791b */ /* 0x003fe20003800000 */
.L_x_173:
[----:B------:R-:W-:Y:S02]  /*1460*/  IMAD.MOV.U32 R12, RZ, RZ, 0x4 ;  /* 0x00000004ff0c7424 */ /* 0x000fe400078e00ff */
[----:B------:R-:W-:-:S05]  /*1470*/  IMAD.MOV.U32 R6, RZ, RZ, R9 ;  /* 0x000000ffff067224 */ /* 0x000fca00078e0009 */
[----:B------:R-:W-:-:S04]  /*1480*/  FMNMX.FTZ R6, |R3|, |R6|, !PT ;  /* 0x4000000603067209 */ /* 0x000fc80007810200 */
[----:B------:R-:W-:-:S07]  /*1490*/  MOV R11, R6 ;  /* 0x00000006000b7202 */ /* 0x000fce0000000f00 */
[----:B------:R-:W-:Y:S05]  /*14a0*/  WARPSYNC.COLLECTIVE R10, `(.L_x_174) ;  /* 0x000000000a087348 */ /* 0x000fea0003c00000 */
[----:B------:R0:W1:Y:S02]  /*14b0*/  SHFL.DOWN P0, R9, R11, R12, R13 ;  /* 0x0800000c0b097389 */ /* 0x000064000000000d */
[----:B01----:R-:W-:Y:S01]  /*14c0*/  ENDCOLLECTIVE ;  /* 0x000000000000791b */ /* 0x003fe20003800000 */
.L_x_174:
[----:B------:R-:W-:Y:S02]  /*14d0*/  IMAD.MOV.U32 R12, RZ, RZ, 0x2 ;  /* 0x00000002ff0c7424 */ /* 0x000fe400078e00ff */
[----:B------:R-:W-:-:S05]  /*14e0*/  IMAD.MOV.U32 R5, RZ, RZ, R9 ;  /* 0x000000ffff057224 */ /* 0x000fca00078e0009 */
[----:B------:R-:W-:-:S04]  /*14f0*/  FMNMX.FTZ R5, |R6|, |R5|, !PT ;  /* 0x4000000506057209 */ /* 0x000fc80007810200 */
[----:B------:R-:W-:-:S07]  /*1500*/  MOV R11, R5 ;  /* 0x00000005000b7202 */ /* 0x000fce0000000f00 */
[----:B------:R-:W-:Y:S05]  /*1510*/  WARPSYNC.COLLECTIVE R10, `(.L_x_175) ;  /* 0x000000000a087348 */ /* 0x000fea0003c00000 */
[----:B------:R0:W1:Y:S02]  /*1520*/  SHFL.DOWN P0, R9, R11, R12, R13 ;  /* 0x0800000c0b097389 */ /* 0x000064000000000d */
[----:B01----:R-:W-:Y:S01]  /*1530*/  ENDCOLLECTIVE ;  /* 0x000000000000791b */ /* 0x003fe20003800000 */
.L_x_175:
[----:B------:R-:W-:Y:S02]  /*1540*/  IMAD.MOV.U32 R12, RZ, RZ, 0x1 ;  /* 0x00000001ff0c7424 */ /* 0x000fe400078e00ff */
[----:B------:R-:W-:-:S05]  /*1550*/  IMAD.MOV.U32 R8, RZ, RZ, R9 ;  /* 0x000000ffff087224 */ /* 0x000fca00078e0009 */
[----:B------:R-:W-:-:S04]  /*1560*/  FMNMX.FTZ R8, |R5|, |R8|, !PT ;  /* 0x4000000805087209 */ /* 0x000fc80007810200 */
[----:B------:R-:W-:-:S07]  /*1570*/  MOV R11, R8 ;  /* 0x00000008000b7202 */ /* 0x000fce0000000f00 */
[----:B------:R-:W-:Y:S05]  /*1580*/  WARPSYNC.COLLECTIVE R10, `(.L_x_176) ;  /* 0x000000000a087348 */ /* 0x000fea0003c00000 */
[----:B------:R0:W1:Y:S02]  /*1590*/  SHFL.DOWN P0, R9, R11, R12, R13 ;  /* 0x0800000c0b097389 */ /* 0x000064000000000d */
[----:B01----:R-:W-:Y:S01]  /*15a0*/  ENDCOLLECTIVE ;  /* 0x000000000000791b */ /* 0x003fe20003800000 */
.L_x_176:
[----:B------:R-:W-:Y:S01]  /*15b0*/  IMAD.MOV.U32 R7, RZ, RZ, R9 ;  /* 0x000000ffff077224 */ /* 0x000fe200078e0009 */
[----:B------:R-:W-:Y:S06]  /*15c0*/  BRA `(.L_x_177) ;  /* 0xfffffff000387947 */ /* 0x000fec000383ffff */
.L_x_157:
[----:B------:R-:W-:Y:S01]  /*15d0*/  BSSY B0, `(.L_x_178) ;  /* 0x0000008000007945 */ /* 0x000fe20003800000 */
[----:B------:R-:W-:Y:S01]  /*15e0*/  MOV R11, R4 ;  /* 0x00000004000b7202 */ /* 0x000fe20000000f00 */
[----:B------:R-:W-:Y:S01]  /*15f0*/  IMAD.MOV.U32 R12, RZ, RZ, 0x10 ;  /* 0x00000010ff0c7424 */ /* 0x000fe200078e00ff */
[----:B------:R-:W-:Y:S01]  /*1600*/  MOV R10, 0xffffffff ;  /* 0xffffffff000a7802 */ /* 0x000fe20000000f00 */
[----:B------:R-:W-:-:S07]  /*1610*/  IMAD.MOV.U32 R13, RZ, RZ, 0x1f ;  /* 0x0000001fff0d7424 */ /* 0x000fce00078e00ff */
[----:B------:R-:W-:Y:S05]  /*1620*/  WARPSYNC.COLLECTIVE R10, `(.L_x_179) ;  /* 0x000000000a087348 */ /* 0x000fea0003c00000 */
[----:B------:R0:W1:Y:S02]  /*1630*/  SHFL.DOWN P0, R9, R11, R12, R13 ;  /* 0x0800000c0b097389 */ /* 0x000064000000000d */
[----:B01----:R-:W-:Y:S01]  /*1640*/  ENDCOLLECTIVE ;  /* 0x000000000000791b */ /* 0x003fe20003800000 */
.L_x_179:
[----:B------:R-:W-:Y:S05]  /*1650*/  BSYNC B0 ;  /* 0x0000000000007941 */ /* 0x000fea0003800000 */
.L_x_178:
[----:B------:R-:W-:Y:S01]  /*1660*/  IMAD.MOV.U32 R5, RZ, RZ, R9 ;  /* 0x000000ffff057224 */ /* 0x000fe200078e0009 */
[----:B------:R-:W-:Y:S01]  /*1670*/  HFMA2.MMA R12, -RZ, RZ, 0, 4.76837158203125e-07 ;  /* 0x00000008ff0c7435 */ /* 0x000fe200000001ff */
[----:B------:R-:W-:Y:S02]  /*1680*/  IMAD.MOV.U32 R13, RZ, RZ, 0x1f ;  /* 0x0000001fff0d7424 */ /* 0x000fe400078e00ff */
[----:B------:R-:W-:Y:S01]  /*1690*/  FADD.FTZ R5, R5, R4 ;  /* 0x0000000405057221 */ /* 0x000fe20000010000 */
[----:B------:R-:W-:-:S03]  /*16a0*/  IMAD.MOV.U32 R10, RZ, RZ, -0x1 ;  /* 0xffffffffff0a7424 */ /* 0x000fc600078e00ff */
[----:B------:R-:W-:-:S07]  /*16b0*/  IMAD.MOV.U32 R11, RZ, RZ, R5 ;  /* 0x000000ffff0b7224 */ /* 0x000fce00078e0005 */
[----:B------:R-:W-:Y:S05]  /*16c0*/  WARPSYNC.COLLECTIVE R10, `(.L_x_180) ;  /* 0x000000000a087348 */ /* 0x000fea0003c00000 */
[----:B------:R0:W1:Y:S02]  /*16d0*/  SHFL.DOWN P0, R9, R11, R12, R13 ;  /* 0x0800000c0b097389 */ /* 0x000064000000000d */
[----:B01----:R-:W-:Y:S01]  /*16e0*/  ENDCOLLECTIVE ;  /* 0x000000000000791b */ /* 0x003fe20003800000 */
.L_x_180:
[----:B------:R-:W-:Y:S01]  /*16f0*/  IMAD.MOV.U32 R12, RZ, RZ, 0x4 ;  /* 0x00000004ff0c7424 */ /* 0x000fe200078e00ff */
[----:B------:R-:W-:-:S05]  /*1700*/  MOV R6, R9 ;  /* 0x0000000900067202 */ /* 0x000fca0000000f00 */
[----:B------:R-:W-:-:S04]  /*1710*/  FADD.FTZ R6, R5, R6 ;  /* 0x0000000605067221 */ /* 0x000fc80000010000 */
[----:B------:R-:W-:-:S07]  /*1720*/  IMAD.MOV.U32 R11, RZ, RZ, R6 ;  /* 0x000000ffff0b7224 */ /* 0x000fce00078e0006 */
[----:B------:R-:W-:Y:S05]  /*1730*/  WARPSYNC.COLLECTIVE R10, `(.L_x_181) ;  /* 0x000000000a087348 */ /* 0x000fea0003c00000 */
[----:B------:R0:W1:Y:S02]  /*1740*/  SHFL.DOWN P0, R9, R11, R12, R13 ;  /* 0x0800000c0b097389 */ /* 0x000064000000000d */
[----:B01----:R-:W-:Y:S01]  /*1750*/  ENDCOLLECTIVE ;  /* 0x000000000000791b */ /* 0x003fe20003800000 */
.L_x_181:
[----:B------:R-:W-:Y:S01]  /*1760*/  IMAD.MOV.U32 R12, RZ, RZ, 0x2 ;  /* 0x00000002ff0c7424 */ /* 0x000fe200078e00ff */
[----:B------:R-:W-:-:S05]  /*1770*/  MOV R7, R9 ;  /* 0x0000000900077202 */ /* 0x000fca0000000f00 */
[----:B------:R-:W-:-:S04]  /*1780*/  FADD.FTZ R7, R6, R7 ;  /* 0x0000000706077221 */ /* 0x000fc80000010000 */
[----:B------:R-:W-:-:S07]  /*1790*/  IMAD.MOV.U32 R11, RZ, RZ, R7 ;  /* 0x000000ffff0b7224 */ /* 0x000fce00078e0007 */
[----:B------:R-:W-:Y:S05]  /*17a0*/  WARPSYNC.COLLECTIVE R10, `(.L_x_182) ;  /* 0x000000000a087348 */ /* 0x000fea0003c00000 */
[----:B------:R0:W1:Y:S02]  /*17b0*/  SHFL.DOWN P0, R9, R11, R12, R13 ;  /* 0x0800000c0b097389 */ /* 0x000064000000000d */
[----:B01----:R-:W-:Y:S01]  /*17c0*/  ENDCOLLECTIVE ;  /* 0x000000000000791b */ /* 0x003fe20003800000 */
.L_x_182:
[----:B------:R-:W-:Y:S01]  /*17d0*/  IMAD.MOV.U32 R12, RZ, RZ, 0x1 ;  /* 0x00000001ff0c7424 */ /* 0x000fe200078e00ff */
[----:B------:R-:W-:-:S05]  /*17e0*/  MOV R8, R9 ;  /* 0x0000000900087202 */ /* 0x000fca0000000f00 */
[----:B------:R-:W-:-:S04]  /*17f0*/  FADD.FTZ R8, R7, R8 ;  /* 0x0000000807087221 */ /* 0x000fc80000010000 */
[----:B------:R-:W-:-:S07]  /*1800*/  IMAD.MOV.U32 R11, RZ, RZ, R8 ;  /* 0x000000ffff0b7224 */ /* 0x000fce00078e0008 */
[----:B------:R-:W-:Y:S05]  /*1810*/  WARPSYNC.COLLECTIVE R10, `(.L_x_183) ;  /* 0x000000000a087348 */ /* 0x000fea0003c00000 */
[----:B------:R0:W1:Y:S02]  /*1820*/  SHFL.DOWN P0, R9, R11, R12, R13 ;  /* 0x0800000c0b097389 */ /* 0x000064000000000d */
[----:B01----:R-:W-:Y:S01]  /*1830*/  ENDCOLLECTIVE ;  /* 0x000000000000791b */ /* 0x003fe20003800000 */
.L_x_183:
[----:B------:R-:W-:Y:S05]  /*1840*/  BRA `(.L_x_184) ;  /* 0xfffffff000e47947 */ /* 0x000fea000383ffff */
.L_x_165:
        /* <DEDUP_REMOVED lines=8> */
.L_x_186:
[----:B------:R-:W-:Y:S05]  /*18d0*/  BSYNC B1 ;  /* 0x0000000000017941 */ /* 0x000fea0003800000 */
.L_x_185:
[----:B------:R-:W-:Y:S01]  /*18e0*/  IMAD.MOV.U32 R5, RZ, RZ, R9 ;  /* 0x000000ffff057224 */ /* 0x000fe200078e0009 */
[----:B------:R-:W-:Y:S01]  /*18f0*/  HFMA2.MMA R12, -RZ, RZ, 0, 4.76837158203125e-07 ;  /* 0x00000008ff0c7435 */ /* 0x000fe200000001ff */
[----:B------:R-:W-:Y:S02]  /*1900*/  IMAD.MOV.U32 R13, RZ, RZ, 0x1f ;  /* 0x0000001fff0d7424 */ /* 0x000fe400078e00ff */
[----:B------:R-:W-:Y:S01]  /*1910*/  IMAD.MOV.U32 R10, RZ, RZ, -0x1 ;  /* 0xffffffffff0a7424 */ /* 0x000fe200078e00ff */
[----:B------:R-:W-:-:S05]  /*1920*/  FMNMX.FTZ R5, |R5|, |R4|, !PT ;  /* 0x4000000405057209 */ /* 0x000fca0007810200 */
[----:B------:R-:W-:-:S07]  /*1930*/  IMAD.MOV.U32 R11, RZ, RZ, R5 ;  /* 0x000000ffff0b7224 */ /* 0x000fce00078e0005 */
[----:B------:R-:W-:Y:S05]  /*1940*/  WARPSYNC.COLLECTIVE R10, `(.L_x_187) ;  /* 0x000000000a087348 */ /* 0x000fea0003c00000 */
[----:B------:R0:W1:Y:S02]  /*1950*/  SHFL.DOWN P0, R9, R11, R12, R13 ;  /* 0x0800000c0b097389 */ /* 0x000064000000000d */
[----:B01----:R-:W-:Y:S01]  /*1960*/  ENDCOLLECTIVE ;  /* 0x000000000000791b */ /* 0x003fe20003800000 */
.L_x_187:
[----:B------:R-:W-:Y:S01]  /*1970*/  IMAD.MOV.U32 R12, RZ, RZ, 0x4 ;  /* 0x00000004ff0c7424 */ /* 0x000fe200078e00ff */
[----:B------:R-:W-:-:S04]  /*1980*/  MOV R6, R9 ;  /* 0x0000000900067202 */ /* 0x000fc80000000f00 */
[----:B------:R-:W-:-:S05]  /*1990*/  FMNMX.FTZ R6, |R5|, |R6|, !PT ;  /* 0x4000000605067209 */ /* 0x000fca0007810200 */
[----:B------:R-:W-:-:S07]  /*19a0*/  IMAD.MOV.U32 R11, RZ, RZ, R6 ;  /* 0x000000ffff0b7224 */ /* 0x000fce00078e0006 */
[----:B------:R-:W-:Y:S05]  /*19b0*/  WARPSYNC.COLLECTIVE R10, `(.L_x_188) ;  /* 0x000000000a087348 */ /* 0x000fea0003c00000 */
[----:B------:R0:W1:Y:S02]  /*19c0*/  SHFL.DOWN P0, R9, R11, R12, R13 ;  /* 0x0800000c0b097389 */ /* 0x000064000000000d */
[----:B01----:R-:W-:Y:S01]  /*19d0*/  ENDCOLLECTIVE ;  /* 0x000000000000791b */ /* 0x003fe20003800000 */
.L_x_188:
[----:B------:R-:W-:Y:S01]  /*19e0*/  IMAD.MOV.U32 R12, RZ, RZ, 0x2 ;  /* 0x00000002ff0c7424 */ /* 0x000fe200078e00ff */
[----:B------:R-:W-:-:S04]  /*19f0*/  MOV R7, R9 ;  /* 0x0000000900077202 */ /* 0x000fc80000000f00 */
[----:B------:R-:W-:-:S05]  /*1a00*/  FMNMX.FTZ R7, |R6|, |R7|, !PT ;  /* 0x4000000706077209 */ /* 0x000fca0007810200 */
[----:B------:R-:W-:-:S07]  /*1a10*/  IMAD.MOV.U32 R11, RZ, RZ, R7 ;  /* 0x000000ffff0b7224 */ /* 0x000fce00078e0007 */
[----:B------:R-:W-:Y:S05]  /*1a20*/  WARPSYNC.COLLECTIVE R10, `(.L_x_189) ;  /* 0x000000000a087348 */ /* 0x000fea0003c00000 */
[----:B------:R0:W1:Y:S02]  /*1a30*/  SHFL.DOWN P0, R9, R11, R12, R13 ;  /* 0x0800000c0b097389 */ /* 0x000064000000000d */
[----:B01----:R-:W-:Y:S01]  /*1a40*/  ENDCOLLECTIVE ;  /* 0x000000000000791b */ /* 0x003fe20003800000 */
.L_x_189:
[----:B------:R-:W-:Y:S01]  /*1a50*/  HFMA2.MMA R12, -RZ, RZ, 0, 5.9604644775390625e-08 ;  /* 0x00000001ff0c7435 */ /* 0x000fe200000001ff */
[----:B------:R-:W-:-:S04]  /*1a60*/  MOV R8, R9 ;  /* 0x0000000900087202 */ /* 0x000fc80000000f00 */
[----:B------:R-:W-:-:S05]  /*1a70*/  FMNMX.FTZ R8, |R7|, |R8|, !PT ;  /* 0x4000000807087209 */ /* 0x000fca0007810200 */
[----:B------:R-:W-:-:S07]  /*1a80*/  IMAD.MOV.U32 R11, RZ, RZ, R8 ;  /* 0x000000ffff0b7224 */ /* 0x000fce00078e0008 */
[----:B------:R-:W-:Y:S05]  /*1a90*/  WARPSYNC.COLLECTIVE R10, `(.L_x_190) ;  /* 0x000000000a087348 */ /* 0x000fea0003c00000 */
[----:B------:R0:W1:Y:S02]  /*1aa0*/  SHFL.DOWN P0, R9, R11, R12, R13 ;  /* 0x0800000c0b097389 */ /* 0x000064000000000d */
[----:B01----:R-:W-:Y:S01]  /*1ab0*/  ENDCOLLECTIVE ;  /* 0x000000000000791b */ /* 0x003fe20003800000 */
.L_x_190:
[----:B------:R-:W-:Y:S05]  /*1ac0*/  BRA `(.L_x_191) ;  /* 0xfffffff4006c7947 */ /* 0x000fea000383ffff */
.L_x_192:
        /* <DEDUP_REMOVED lines=11> */
.L_x_226:


//--------------------- .text._Z7cleanupPfS_S_S_bi --------------------------
	.section	.text._Z7cleanupPfS_S_S_bi,"ax",@progbits
	.align	128
        .global         _Z7cleanupPfS_S_S_bi
        .type           _Z7cleanupPfS_S_S_bi,@function
        .size           _Z7cleanupPfS_S_S_bi,(.L_x_227 - _Z7cleanupPfS_S_S_bi)
        .other          _Z7cleanupPfS_S_S_bi,@"STO_CUDA_ENTRY STV_DEFAULT"
_Z7cleanupPfS_S_S_bi:
.text._Z7cleanupPfS_S_S_bi:
[----:B------:R-:W-:Y:S01]  /*0000*/  LDC R1, c[0x0][0x28] ;  /* 0x00000a00ff017b82 */ /* 0x000fe20000000800 */
[----:B------:R-:W0:Y:S01]  /*0010*/  S2R R0, SR_CTAID.X ;  /* 0x0000000000007919 */ /* 0x000e220000002500 */
[----:B------:R-:W-:Y:S01]  /*0020*/  ULDC.64 UR6, c[0x0][0x208] ;  /* 0x0000820000067ab9 */ /* 0x000fe20000000a00 */
[----:B0-----:R-:W-:-:S13]  /*0030*/  ISETP.NE.AND P0, PT, R0, RZ, PT ;  /* 0x000000ff0000720c */ /* 0x001fda0003f05270 */
[----:B------:R-:W-:Y:S05]  /*0040*/  @P0 BRA `(.L_x_193) ;  /* 0x0000000000d80947 */ /* 0x000fea0003800000 */
[----:B------:R-:W0:Y:S01]  /*0050*/  S2R R2, SR_TID.X ;  /* 0x0000000000027919 */ /* 0x000e220000002100 */
[----:B------:R-:W-:Y:S01]  /*0060*/  HFMA2.MMA R3, -RZ, RZ, 0, 0 ;  /* 0x00000000ff037435 */ /* 0x000fe200000001ff */
[----:B0-----:R-:W-:-:S13]  /*0070*/  ISETP.GT.U32.AND P0, PT, R2, 0x13f, PT ;  /* 0x0000013f0200780c */ /* 0x001fda0003f04070 */
[----:B------:R-:W0:Y:S02]  /*0080*/  @!P0 LDC.64 R4, c[0x0][0x210] ;  /* 0x00008400ff048b82 */ /* 0x000e240000000a00 */
[----:B0-----:R-:W-:-:S05]  /*0090*/  @!P0 IMAD.WIDE.U32 R4, R2, 0x4, R4 ;  /* 0x0000000402048825 */ /* 0x001fca00078e0004 */
[----:B------:R-:W2:Y:S01]  /*00a0*/  @!P0 LDG.E R3, desc[UR6][R4.64] ;  /* 0x0000000604038981 */ /* 0x000ea2000c1e1900 */
[----:B------:R-:W-:Y:S01]  /*00b0*/  ULDC UR8, c[0x0][0x0] ;  /* 0x0000000000087ab9 */ /* 0x000fe20000000800 */
[----:B------:R-:W0:Y:S01]  /*00c0*/  LDC R7, c[0x0][0x4] ;  /* 0x00000100ff077b82 */ /* 0x000e220000000800 */
[----:B------:R-:W-:Y:S01]  /*00d0*/  UMOV UR4, 0x400 ;  /* 0x0000040000047882 */ /* 0x000fe20000000000 */
[----:B------:R-:W1:Y:S06]  /*00e0*/  S2R R9, SR_TID.Y ;  /* 0x0000000000097919 */ /* 0x000e6c0000002200 */
[----:B------:R-:W3:Y:S01]  /*00f0*/  S2UR UR5, SR_CgaCtaId ;  /* 0x00000000000579c3 */ /* 0x000ee20000008800 */
[----:B0-----:R-:W-:-:S05]  /*0100*/  IMAD R7, R7, UR8, RZ ;  /* 0x0000000807077c24 */ /* 0x001fca000f8e02ff */
[C---:B------:R-:W-:Y:S02]  /*0110*/  ISETP.GE.AND P0, PT, R7.reuse, 0x40, PT ;  /* 0x000000400700780c */ /* 0x040fe40003f06270 */
[----:B------:R-:W-:Y:S01]  /*0120*/  ISETP.GE.AND P2, PT, R7, 0x80, PT ;  /* 0x000000800700780c */ /* 0x000fe20003f46270 */
[----:B---3--:R-:W-:Y:S01]  /*0130*/  ULEA UR4, UR5, UR4, 0x18 ;  /* 0x0000000405047291 */ /* 0x008fe2000f8ec03f */
[----:B-1----:R-:W-:-:S05]  /*0140*/  IMAD R6, R9, UR8, R2 ;  /* 0x0000000809067c24 */ /* 0x002fca000f8e0202 */
[C---:B------:R-:W-:Y:S02]  /*0150*/  LEA R8, R6.reuse, UR4, 0x2 ;  /* 0x0000000406087c11 */ /* 0x040fe4000f8e10ff */
[----:B------:R-:W-:-:S03]  /*0160*/  ISETP.GT.AND P1, PT, R6, 0x1f, PT ;  /* 0x0000001f0600780c */ /* 0x000fc60003f24270 */
[----:B--2---:R0:W-:Y:S01]  /*0170*/  @P0 STS [R8], R3 ;  /* 0x0000000308000388 */ /* 0x0041e20000000800 */
[----:B------:R-:W-:Y:S06]  /*0180*/  @P0 BAR.SYNC.DEFER_BLOCKING 0x0 ;  /* 0x0000000000000b1d */ /* 0x000fec0000010000 */
[----:B------:R-:W-:Y:S05]  /*0190*/  @!P2 BRA `(.L_x_194) ;  /* 0x00000000002ca947 */ /* 0x000fea0003800000 */
.L_x_195:
        /* <DEDUP_REMOVED lines=11> */
.L_x_194:
        /* <DEDUP_REMOVED lines=15> */
.L_x_210:
[----:B-1----:R-:W-:-:S07]  /*0340*/  FADD.FTZ R5, R7, R8 ;  /* 0x0000000807057221 */ /* 0x002fce0000010000 */
.L_x_196:
[----:B------:R-:W-:Y:S01]  /*0350*/  ISETP.NE.AND P0, PT, R2, RZ, PT ;  /* 0x000000ff0200720c */ /* 0x000fe20003f05270 */
[----:B------:R-:W-:Y:S05]  /*0360*/  WARPSYNC.ALL ;  /* 0x0000000000007948 */ /* 0x000fea0003800000 */
[----:B------:R-:W-:Y:S08]  /*0370*/  BAR.SYNC.DEFER_BLOCKING 0x0 ;  /* 0x0000000000007b1d */ /* 0x000ff00000010000 */
[----:B0-----:R-:W0:Y:S01]  /*0380*/  @!P0 LDC.64 R2, c[0x0][0x220] ;  /* 0x00008800ff028b82 */ /* 0x001e220000000a00 */
[----:B------:R-:W0:Y:S02]  /*0390*/  @!P0 MUFU.SQRT R5, R5 ;  /* 0x0000000500058308 */ /* 0x000e240000002000 */
[----:B0-----:R0:W-:Y:S02]  /*03a0*/  @!P0 STG.E desc[UR6][R2.64], R5 ;  /* 0x0000000502008986 */ /* 0x0011e4000c101906 */
.L_x_193:
[----:B------:R-:W-:Y:S02]  /*03b0*/  ULDC.U8 UR4, c[0x0][0x230] ;  /* 0x00008c0000047ab9 */ /* 0x000fe40000000000 */
[----:B------:R-:W-:-:S06]  /*03c0*/  UPRMT UR4, UR4, 0x8880, URZ ;  /* 0x0000888004047896 */ /* 0x000fcc000800003f */
[----:B------:R-:W-:-:S13]  /*03d0*/  ISETP.NE.AND P0, PT, RZ, UR4, PT ;  /* 0x00000004ff007c0c */ /* 0x000fda000bf05270 */
[----:B------:R-:W-:Y:S05]  /*03e0*/  @!P0 EXIT ;  /* 0x000000000000894d */ /* 0x000fea0003800000 */
[----:B0-----:R-:W0:Y:S01]  /*03f0*/  S2R R2, SR_TID.X ;  /* 0x0000000000027919 */ /* 0x001e220000002100 */
[----:B------:R-:W-:Y:S01]  /*0400*/  ULDC UR4, c[0x0][0x234] ;  /* 0x00008d0000047ab9 */ /* 0x000fe20000000800 */
[----:B------:R-:W-:Y:S01]  /*0410*/  ULDC.64 UR8, c[0x0][0x218] ;  /* 0x0000860000087ab9 */ /* 0x000fe20000000a00 */
[----:B------:R-:W-:Y:S01]  /*0420*/  BSSY B0, `(.L_x_198) ;  /* 0x0000012000007945 */ /* 0x000fe20003800000 */
[----:B------:R-:W1:Y:S01]  /*0430*/  S2R R9, SR_TID.Y ;  /* 0x0000000000097919 */ /* 0x000e620000002200 */
[----:B0-----:R-:W-:-:S13]  /*0440*/  ISETP.GE.AND P0, PT, R2, UR4, PT ;  /* 0x0000000402007c0c */ /* 0x001fda000bf06270 */
[----:B------:R-:W-:Y:S01]  /*0450*/  @P0 IMAD.MOV.U32 R6, RZ, RZ, RZ ;  /* 0x000000ffff060224 */ /* 0x000fe200078e00ff */
[----:B-1----:R-:W-:Y:S06]  /*0460*/  @P0 BRA `(.L_x_199) ;  /* 0x0000000000340947 */ /* 0x002fec0003800000 */
[----:B------:R-:W0:Y:S01]  /*0470*/  LDC R7, c[0x0][RZ] ;  /* 0x00000000ff077b82 */ /* 0x000e220000000800 */
[----:B------:R-:W-:Y:S01]  /*0480*/  HFMA2.MMA R6, -RZ, RZ, 0, 0 ;  /* 0x00000000ff067435 */ /* 0x000fe200000001ff */
[----:B------:R-:W-:Y:S02]  /*0490*/  IMAD R3, R0, UR4, RZ ;  /* 0x0000000400037c24 */ /* 0x000fe4000f8e02ff */
[----:B------:R-:W-:-:S08]  /*04a0*/  IMAD.MOV.U32 R8, RZ, RZ, R2 ;  /* 0x000000ffff087224 */ /* 0x000fd000078e0002 */
.L_x_200:
[----:B------:R-:W-:-:S04]  /*04b0*/  IADD3 R5, P0, R3, R8, RZ ;  /* 0x0000000803057210 */ /* 0x000fc80007f1e0ff */
[----:B------:R-:W-:Y:S02]  /*04c0*/  LEA.HI.X.SX32 R10, R8, RZ, 0x1, P0 ;  /* 0x000000ff080a7211 */ /* 0x000fe400000f0eff */
[----:B------:R-:W-:-:S04]  /*04d0*/  LEA R4, P0, R5, UR8, 0x2 ;  /* 0x0000000805047c11 */ /* 0x000fc8000f8010ff */
[----:B------:R-:W-:-:S06]  /*04e0*/  LEA.HI.X R5, R5, UR9, R10, 0x2, P0 ;  /* 0x0000000905057c11 */ /* 0x000fcc00080f140a */
[----:B------:R-:W2:Y:S01]  /*04f0*/  LDG.E R5, desc[UR6][R4.64] ;  /* 0x0000000604057981 */ /* 0x000ea2000c1e1900 */
[----:B0-----:R-:W-:-:S04]  /*0500*/  IADD3 R8, R7, R8, RZ ;  /* 0x0000000807087210 */ /* 0x001fc80007ffe0ff */
[----:B------:R-:W-:Y:S01]  /*0510*/  ISETP.GE.AND P0, PT, R8, UR4, PT ;  /* 0x0000000408007c0c */ /* 0x000fe2000bf06270 */
[----:B--2---:R-:W-:-:S12]  /*0520*/  FADD.FTZ R6, R5, R6 ;  /* 0x0000000605067221 */ /* 0x004fd80000010000 */
[----:B------:R-:W-:Y:S05]  /*0530*/  @!P0 BRA `(.L_x_200) ;  /* 0xfffffffc00dc8947 */ /* 0x000fea000383ffff */
.L_x_199:
[----:B------:R-:W-:Y:S05]  /*0540*/  BSYNC B0 ;  /* 0x0000000000007941 */ /* 0x000fea0003800000 */
.L_x_198:
[----:B------:R-:W-:Y:S01]  /*0550*/  ULDC UR8, c[0x0][0x0] ;  /* 0x0000000000087ab9 */ /* 0x000fe20000000800 */
[----:B------:R-:W0:Y:S01]  /*0560*/  LDC R4, c[0x0][0x4] ;  /* 0x00000100ff047b82 */ /* 0x000e220000000800 */
[----:B------:R-:W-:Y:S01]  /*0570*/  UMOV UR4, 0x400 ;  /* 0x0000040000047882 */ /* 0x000fe20000000000 */
[----:B------:R-:W-:-:S05]  /*0580*/  IMAD R3, R9, UR8, R2 ;  /* 0x0000000809037c24 */ /* 0x000fca000f8e0202 */
[----:B------:R-:W-:Y:S01]  /*0590*/  ISETP.GT.AND P1, PT, R3, 0x1f, PT ;  /* 0x0000001f0300780c */ /* 0x000fe20003f24270 */
[----:B------:R-:W1:Y:S01]  /*05a0*/  S2UR UR5, SR_CgaCtaId ;  /* 0x00000000000579c3 */ /* 0x000e620000008800 */
[----:B0-----:R-:W-:-:S05]  /*05b0*/  IMAD R4, R4, UR8, RZ ;  /* 0x0000000804047c24 */ /* 0x001fca000f8e02ff */
[C---:B------:R-:W-:Y:S02]  /*05c0*/  ISETP.GE.AND P0, PT, R4.reuse, 0x40, PT ;  /* 0x000000400400780c */ /* 0x040fe40003f06270 */
[----:B------:R-:W-:Y:S01]  /*05d0*/  ISETP.GE.AND P2, PT, R4, 0x80, PT ;  /* 0x000000800400780c */ /* 0x000fe20003f46270 */
[----:B-1----:R-:W-:-:S06]  /*05e0*/  ULEA UR4, UR5, UR4, 0x18 ;  /* 0x0000000405047291 */ /* 0x002fcc000f8ec03f */
[----:B------:R-:W-:-:S05]  /*05f0*/  LEA R5, R3, UR4, 0x2 ;  /* 0x0000000403057c11 */ /* 0x000fca000f8e10ff */
[----:B------:R0:W-:Y:S01]  /*0600*/  @P0 STS [R5], R6 ;  /* 0x0000000605000388 */ /* 0x0001e20000000800 */
[----:B------:R-:W-:Y:S06]  /*0610*/  @P0 BAR.SYNC.DEFER_BLOCKING 0x0 ;  /* 0x0000000000000b1d */ /* 0x000fec0000010000 */
[----:B------:R-:W-:Y:S05]  /*0620*/  @!P2 BRA `(.L_x_201) ;  /* 0x00000000002ca947 */ /* 0x000fea0003800000 */
.L_x_202:
        /* <DEDUP_REMOVED lines=11> */
.L_x_201:
        /* <DEDUP_REMOVED lines=15> */
.L_x_216:
[----:B-1----:R-:W-:-:S07]  /*07d0*/  FADD.FTZ R5, R8, R7 ;  /* 0x0000000708057221 */ /* 0x002fce0000010000 */
.L_x_203:
[----:B------:R-:W-:Y:S05]  /*07e0*/  WARPSYNC.ALL ;  /* 0x0000000000007948 */ /* 0x000fea0003800000 */
[----:B------:R-:W-:Y:S01]  /*07f0*/  BAR.SYNC.DEFER_BLOCKING 0x0 ;  /* 0x0000000000007b1d */ /* 0x000fe20000010000 */
[----:B------:R-:W-:-:S13]  /*0800*/  ISETP.NE.AND P0, PT, R2, RZ, PT ;  /* 0x000000ff0200720c */ /* 0x000fda0003f05270 */
[----:B------:R-:W-:Y:S05]  /*0810*/  @P0 EXIT ;  /* 0x000000000000094d */ /* 0x000fea0003800000 */
[----:B------:R-:W1:Y:S01]  /*0820*/  LDC.64 R2, c[0x0][0x228] ;  /* 0x00008a00ff027b82 */ /* 0x000e620000000a00 */
[----:B0-----:R-:W0:Y:S01]  /*0830*/  MUFU.SQRT R5, R5 ;  /* 0x0000000500057308 */ /* 0x001e220000002000 */
[----:B-1----:R-:W-:-:S05]  /*0840*/  IMAD.WIDE.U32 R2, R0, 0x4, R2 ;  /* 0x0000000400027825 */ /* 0x002fca00078e0002 */
[----:B0-----:R-:W-:Y:S01]  /*0850*/  STG.E desc[UR6][R2.64], R5 ;  /* 0x0000000502007986 */ /* 0x001fe2000c101906 */
[----:B------:R-:W-:Y:S05]  /*0860*/  EXIT ;  /* 0x000000000000794d */ /* 0x000fea0003800000 */
.L_x_197:
[----:B------:R-:W-:Y:S01]  /*0870*/  HFMA2.MMA R11, -RZ, RZ, 0, 9.5367431640625e-07 ;  /* 0x00000010ff0b7435 */ /* 0x000fe200000001ff */
[----:B------:R-:W-:Y:S01]  /*0880*/  IMAD.MOV.U32 R12, RZ, RZ, R3 ;  /* 0x000000ffff0c7224 */ /* 0x000fe200078e0003 */
[----:B------:R-:W-:Y:S01]  /*0890*/  MOV R9, 0xffffffff ;  /* 0xffffffff00097802 */ /* 0x000fe20000000f00 */
[----:B------:R-:W-:-:S08]  /*08a0*/  IMAD.MOV.U32 R14, RZ, RZ, 0x1f ;  /* 0x0000001fff0e7424 */ /* 0x000fd000078e00ff */
[----:B------:R-:W-:Y:S05]  /*08b0*/  WARPSYNC.COLLECTIVE R9, `(.L_x_205) ;  /* 0x0000000009087348 */ /* 0x000fea0003c00000 */
[----:B------:R0:W1:Y:S02]  /*08c0*/  SHFL.DOWN P0, R10, R12, R11, R14 ;  /* 0x0800000b0c0a7389 */ /* 0x000064000000000e */
[----:B01----:R-:W-:Y:S01]  /*08d0*/  ENDCOLLECTIVE ;  /* 0x000000000000791b */ /* 0x003fe20003800000 */
.L_x_205:
[----:B------:R-:W-:Y:S02]  /*08e0*/  IMAD.MOV.U32 R11, RZ, RZ, 0x8 ;  /* 0x00000008ff0b7424 */ /* 0x000fe400078e00ff */
[----:B------:R-:W-:-:S04]  /*08f0*/  IMAD.MOV.U32 R4, RZ, RZ, R10 ;  /* 0x000000ffff047224 */ /* 0x000fc800078e000a */
[----:B------:R-:W-:-:S05]  /*0900*/  FADD.FTZ R4, R4, R3 ;  /* 0x0000000304047221 */ /* 0x000fca0000010000 */
[----:B------:R-:W-:-:S07]  /*0910*/  MOV R12, R4 ;  /* 0x00000004000c7202 */ /* 0x000fce0000000f00 */
[----:B------:R-:W-:Y:S05]  /*0920*/  WARPSYNC.COLLECTIVE R9, `(.L_x_206) ;  /* 0x0000000009087348 */ /* 0x000fea0003c00000 */
[----:B------:R0:W1:Y:S02]  /*0930*/  SHFL.DOWN P0, R10, R12, R11, R14 ;  /* 0x0800000b0c0a7389 */ /* 0x000064000000000e */
[----:B01----:R-:W-:Y:S01]  /*0940*/  ENDCOLLECTIVE ;  /* 0x000000000000791b */ /* 0x003fe20003800000 */
.L_x_206:
[----:B------:R-:W-:Y:S01]  /*0950*/  HFMA2.MMA R11, -RZ, RZ, 0, 2.384185791015625e-07 ;  /* 0x00000004ff0b7435 */ /* 0x000fe200000001ff */
[----:B------:R-:W-:-:S05]  /*0960*/  MOV R5, R10 ;  /* 0x0000000a00057202 */ /* 0x000fca0000000f00 */
[----:B------:R-:W-:-:S04]  /*0970*/  FADD.FTZ R5, R4, R5 ;  /* 0x0000000504057221 */ /* 0x000fc80000010000 */
[----:B------:R-:W-:-:S07]  /*0980*/  IMAD.MOV.U32 R12, RZ, RZ, R5 ;  /* 0x000000ffff0c7224 */ /* 0x000fce00078e0005 */
[----:B------:R-:W-:Y:S05]  /*0990*/  WARPSYNC.COLLECTIVE R9, `(.L_x_207) ;  /* 0x0000000009087348 */ /* 0x000fea0003c00000 */
[----:B------:R0:W1:Y:S02]  /*09a0*/  SHFL.DOWN P0, R10, R12, R11, R14 ;  /* 0x0800000b0c0a7389 */ /* 0x000064000000000e */
[----:B01----:R-:W-:Y:S01]  /*09b0*/  ENDCOLLECTIVE ;  /* 0x000000000000791b */ /* 0x003fe20003800000 */
.L_x_207:
[----:B------:R-:W-:Y:S02]  /*09c0*/  IMAD.MOV.U32 R11, RZ, RZ, 0x2 ;  /* 0x00000002ff0b7424 */ /* 0x000fe400078e00ff */
[----:B------:R-:W-:-:S04]  /*09d0*/  IMAD.MOV.U32 R6, RZ, RZ, R10 ;  /* 0x000000ffff067224 */ /* 0x000fc800078e000a */
[----:B------:R-:W-:-:S05]  /*09e0*/  FADD.FTZ R6, R5, R6 ;  /* 0x0000000605067221 */ /* 0x000fca0000010000 */
[----:B------:R-:W-:-:S07]  /*09f0*/  MOV R12, R6 ;  /* 0x00000006000c7202 */ /* 0x000fce0000000f00 */
[----:B------:R-:W-:Y:S05]  /*0a00*/  WARPSYNC.COLLECTIVE R9, `(.L_x_208) ;  /* 0x0000000009087348 */ /* 0x000fea0003c00000 */
[----:B------:R0:W1:Y:S02]  /*0a10*/  SHFL.DOWN P0, R10, R12, R11, R14 ;  /* 0x0800000b0c0a7389 */ /* 0x000064000000000e */
[----:B01----:R-:W-:Y:S01]  /*0a20*/  ENDCOLLECTIVE ;  /* 0x000000000000791b */ /* 0x003fe20003800000 */
.L_x_208:
[----:B------:R-:W-:Y:S01]  /*0a30*/  HFMA2.MMA R11, -RZ, RZ, 0, 5.9604644775390625e-08 ;  /* 0x00000001ff0b7435 */ /* 0x000fe200000001ff */
[----:B------:R-:W-:-:S05]  /*0a40*/  MOV R7, R10 ;  /* 0x0000000a00077202 */ /* 0x000fca0000000f00 */
[----:B------:R-:W-:-:S04]  /*0a50*/  FADD.FTZ R7, R6, R7 ;  /* 0x0000000706077221 */ /* 0x000fc80000010000 */
[----:B------:R-:W-:-:S07]  /*0a60*/  IMAD.MOV.U32 R12, RZ, RZ, R7 ;  /* 0x000000ffff0c7224 */ /* 0x000fce00078e0007 */
[----:B------:R-:W-:Y:S05]  /*0a70*/  WARPSYNC.COLLECTIVE R9, `(.L_x_209) ;  /* 0x0000000009087348 */ /* 0x000fea0003c00000 */
[----:B------:R0:W1:Y:S02]  /*0a80*/  SHFL.DOWN P0, R10, R12, R11, R14 ;  /* 0x0800000b0c0a7389 */ /* 0x000064000000000e */
[----:B01----:R-:W-:Y:S01]  /*0a90*/  ENDCOLLECTIVE ;  /* 0x000000000000791b */ /* 0x003fe20003800000 */
.L_x_209:
[----:B------:R-:W-:Y:S01]  /*0aa0*/  IMAD.MOV.U32 R8, RZ, RZ, R10 ;  /* 0x000000ffff087224 */ /* 0x000fe200078e000a */
[----:B------:R-:W-:Y:S06]  /*0ab0*/  BRA `(.L_x_210) ;  /* 0xfffffff800207947 */ /* 0x000fec000383ffff */
.L_x_204:
[----:B------:R-:W-:Y:S01]  /*0ac0*/  HFMA2.MMA R14, -RZ, RZ, 0, 1.847743988037109375e-06 ;  /* 0x0000001fff0e7435 */ /* 0x000fe200000001ff */
[----:B------:R-:W-:Y:S01]  /*0ad0*/  MOV R12, R6 ;  /* 0x00000006000c7202 */ /* 0x000fe20000000f00 */
[----:B------:R-:W-:Y:S02]  /*0ae0*/  IMAD.MOV.U32 R11, RZ, RZ, 0x10 ;  /* 0x00000010ff0b7424 */ /* 0x000fe400078e00ff */
[----:B------:R-:W-:-:S07]  /*0af0*/  IMAD.MOV.U32 R9, RZ, RZ, -0x1 ;  /* 0xffffffffff097424 */ /* 0x000fce00078e00ff */
[----:B------:R-:W-:Y:S05]  /*0b00*/  WARPSYNC.COLLECTIVE R9, `(.L_x_211) ;  /* 0x0000000009087348 */ /* 0x000fea0003c00000 */
[----:B------:R0:W1:Y:S02]  /*0b10*/  SHFL.DOWN P0, R10, R12, R11, R14 ;  /* 0x0800000b0c0a7389 */ /* 0x000064000000000e */
[----:B01----:R-:W-:Y:S01]  /*0b20*/  ENDCOLLECTIVE ;  /* 0x000000000000791b */ /* 0x003fe20003800000 */
.L_x_211:
[----:B------:R-:W-:Y:S01]  /*0b30*/  HFMA2.MMA R11, -RZ, RZ, 0, 4.76837158203125e-07 ;  /* 0x00000008ff0b7435 */ /* 0x000fe200000001ff */
[----:B------:R-:W-:-:S05]  /*0b40*/  MOV R3, R10 ;  /* 0x0000000a00037202 */ /* 0x000fca0000000f00 */
[----:B------:R-:W-:-:S04]  /*0b50*/  FADD.FTZ R3, R3, R6 ;  /* 0x0000000603037221 */ /* 0x000fc80000010000 */
[----:B------:R-:W-:-:S07]  /*0b60*/  IMAD.MOV.U32 R12, RZ, RZ, R3 ;  /* 0x000000ffff0c7224 */ /* 0x000fce00078e0003 */
[----:B------:R-:W-:Y:S05]  /*0b70*/  WARPSYNC.COLLECTIVE R9, `(.L_x_212) ;  /* 0x0000000009087348 */ /* 0x000fea0003c00000 */
[----:B------:R0:W1:Y:S02]  /*0b80*/  SHFL.DOWN P0, R10, R12, R11, R14 ;  /* 0x0800000b0c0a7389 */ /* 0x000064000000000e */
[----:B01----:R-:W-:Y:S01]  /*0b90*/  ENDCOLLECTIVE ;  /* 0x000000000000791b */ /* 0x003fe20003800000 */
.L_x_212:
[----:B------:R-:W-:Y:S01]  /*0ba0*/  HFMA2.MMA R11, -RZ, RZ, 0, 2.384185791015625e-07 ;  /* 0x00000004ff0b7435 */ /* 0x000fe200000001ff */
[----:B------:R-:W-:-:S05]  /*0bb0*/  MOV R4, R10 ;  /* 0x0000000a00047202 */ /* 0x000fca0000000f00 */
[----:B------:R-:W-:-:S04]  /*0bc0*/  FADD.FTZ R4, R3, R4 ;  /* 0x0000000403047221 */ /* 0x000fc80000010000 */
[----:B------:R-:W-:-:S07]  /*0bd0*/  IMAD.MOV.U32 R12, RZ, RZ, R4 ;  /* 0x000000ffff0c7224 */ /* 0x000fce00078e0004 */
[----:B------:R-:W-:Y:S05]  /*0be0*/  WARPSYNC.COLLECTIVE R9, `(.L_x_213) ;  /* 0x0000000009087348 */ /* 0x000fea0003c00000 */
[----:B------:R0:W1:Y:S02]  /*0bf0*/  SHFL.DOWN P0, R10, R12, R11, R14 ;  /* 0x0800000b0c0a7389 */ /* 0x000064000000000e */
[----:B01----:R-:W-:Y:S01]  /*0c00*/  ENDCOLLECTIVE ;  /* 0x000000000000791b */ /* 0x003fe20003800000 */
.L_x_213:
[----:B------:R-:W-:Y:S01]  /*0c10*/  HFMA2.MMA R11, -RZ, RZ, 0, 1.1920928955078125e-07 ;  /* 0x00000002ff0b7435 */ /* 0x000fe200000001ff */
[----:B------:R-:W-:-:S05]  /*0c20*/  MOV R5, R10 ;  /* 0x0000000a00057202 */ /* 0x000fca0000000f00 */
[----:B------:R-:W-:-:S04]  /*0c30*/  FADD.FTZ R5, R4, R5 ;  /* 0x0000000504057221 */ /* 0x000fc80000010000 */
[----:B------:R-:W-:-:S07]  /*0c40*/  IMAD.MOV.U32 R12, RZ, RZ, R5 ;  /* 0x000000ffff0c7224 */ /* 0x000fce00078e0005 */
[----:B------:R-:W-:Y:S05]  /*0c50*/  WARPSYNC.COLLECTIVE R9, `(.L_x_214) ;  /* 0x0000000009087348 */ /* 0x000fea0003c00000 */
[----:B------:R0:W1:Y:S02]  /*0c60*/  SHFL.DOWN P0, R10, R12, R11, R14 ;  /* 0x0800000b0c0a7389 */ /* 0x000064000000000e */
[----:B01----:R-:W-:Y:S01]  /*0c70*/  ENDCOLLECTIVE ;  /* 0x000000000000791b */ /* 0x003fe20003800000 */
.L_x_214:
[----:B------:R-:W-:Y:S01]  /*0c80*/  HFMA2.MMA R11, -RZ, RZ, 0, 5.9604644775390625e-08 ;  /* 0x00000001ff0b7435 */ /* 0x000fe200000001ff */
[----:B------:R-:W-:-:S05]  /*0c90*/  MOV R8, R10 ;  /* 0x0000000a00087202 */ /* 0x000fca0000000f00 */
[----:B------:R-:W-:-:S04]  /*0ca0*/  FADD.FTZ R8, R5, R8 ;  /* 0x0000000805087221 */ /* 0x000fc80000010000 */
[----:B------:R-:W-:-:S07]  /*0cb0*/  IMAD.MOV.U32 R12, RZ, RZ, R8 ;  /* 0x000000ffff0c7224 */ /* 0x000fce00078e0008 */
[----:B------:R-:W-:Y:S05]  /*0cc0*/  WARPSYNC.COLLECTIVE R9, `(.L_x_215) ;  /* 0x0000000009087348 */ /* 0x000fea0003c00000 */
[----:B------:R0:W1:Y:S02]  /*0cd0*/  SHFL.DOWN P0, R10, R12, R11, R14 ;  /* 0x0800000b0c0a7389 */ /* 0x000064000000000e */
[----:B01----:R-:W-:Y:S01]  /*0ce0*/  ENDCOLLECTIVE ;  /* 0x000000000000791b */ /* 0x003fe20003800000 */
.L_x_215:
[----:B------:R-:W-:Y:S01]  /*0cf0*/  MOV R7, R10 ;  /* 0x0000000a00077202 */ /* 0x000fe20000000f00 */
[----:B------:R-:W-:Y:S06]  /*0d00*/  BRA `(.L_x_216) ;  /* 0xfffffff800b07947 */ /* 0x000fec000383ffff */
.L_x_217:
        /* <DEDUP_REMOVED lines=15> */
.L_x_227:


//--------------------- .nv.shared._Z25multi_tensor_apply_kernelI18TensorListMetadataILi1EE14MaxNormFunctorIN3c104HalfEEJPfS6_biEEvlPViT_T0_DpT1_ --------------------------
	.section	.nv.shared._Z25multi_tensor_apply_kernelI18TensorListMetadataILi1EE14MaxNormFunctorIN3c104HalfEEJPfS6_biEEvlPViT_T0_DpT1_,"aw",@nobits
	.sectionflags	@""
	.align	4
.nv.shared._Z25multi_tensor_apply_kernelI18TensorListMetadataILi1EE14MaxNormFunctorIN3c104HalfEEJPfS6_biEEvlPViT_T0_DpT1_:
	.zero		3072


//--------------------- .nv.shared.reserved.0     --------------------------
	.section	.nv.shared.reserved.0,"aw",@nobits
	.weak		__nv_reservedSMEM_offset_0_alias
	.size		__nv_reservedSMEM_offset_0_alias, 0, 0
	.other		__nv_reservedSMEM_offset_0_alias,@"STO_CUDA_RESERVED_SHARED STV_DEFAULT"
__nv_reservedSMEM_offset_0_alias:
	.zero		0


//--------------------- .nv.global                --------------------------
	.section	.nv.global,"aw",@nobits
.nv.global:
	.type		_ZN60_INTERNAL_14a5a7e7_29_multi_tensor_l2norm_kernel_cu_0ab45fc84cuda3std3__48in_placeE,@object
	.size		_ZN60_INTERNAL_14a5a7e7_29_multi_tensor_l2norm_kernel_cu_0ab45fc84cuda3std3__48in_placeE,(_ZN60_INTERNAL_14a5a7e7_29_multi_tensor_l2norm_kernel_cu_0ab45fc84cuda3std6ranges3__45__cpo8distanceE - _ZN60_INTERNAL_14a5a7e7_29_multi_tensor_l2norm_kernel_cu_0ab45fc84cuda3std3__48in_placeE)
_ZN60_INTERNAL_14a5a7e7_29_multi_tensor_l2norm_kernel_cu_0ab45fc84cuda3std3__48in_placeE:
	.zero		1
	.type		_ZN60_INTERNAL_14a5a7e7_29_multi_tensor_l2norm_kernel_cu_0ab45fc84cuda3std6ranges3__45__cpo8distanceE,@object
	.size		_ZN60_INTERNAL_14a5a7e7_29_multi_tensor_l2norm_kernel_cu_0ab45fc84cuda3std6ranges3__45__cpo8distanceE,(_ZN60_INTERNAL_14a5a7e7_29_multi_tensor_l2norm_kernel_cu_0ab45fc84cuda3std3__45__cpo6cbeginE - _ZN60_INTERNAL_14a5a7e7_29_multi_tensor_l2norm_kernel_cu_0ab45fc84cuda3std6ranges3__45__cpo8distanceE)
_ZN60_INTERNAL_14a5a7e7_29_multi_tensor_l2norm_kernel_cu_0ab45fc84cuda3std6ranges3__45__cpo8distanceE:
	.zero		1
	.type		_ZN60_INTERNAL_14a5a7e7_29_multi_tensor_l2norm_kernel_cu_0ab45fc84cuda3std3__45__cpo6cbeginE,@object
	.size		_ZN60_INTERNAL_14a5a7e7_29_multi_tensor_l2norm_kernel_cu_0ab45fc84cuda3std3__45__cpo6cbeginE,(_ZN60_INTERNAL_14a5a7e7_29_multi_tensor_l2norm_kernel_cu_0ab45fc84cuda3std6ranges3__45__cpo7advanceE - _ZN60_INTERNAL_14a5a7e7_29_multi_tensor_l2norm_kernel_cu_0ab45fc84cuda3std3__45__cpo6cbeginE)
_ZN60_INTERNAL_14a5a7e7_29_multi_tensor_l2norm_kernel_cu_0ab45fc84cuda3std3__45__cpo6cbeginE:
	.zero		1
	.type		_ZN60_INTERNAL_14a5a7e7_29_multi_tensor_l2norm_kernel_cu_0ab45fc84cuda3std6ranges3__45__cpo7advanceE,@object
	.size		_ZN60_INTERNAL_14a5a7e7_29_multi_tensor_l2norm_kernel_cu_0ab45fc84cuda3std6ranges3__45__cpo7advanceE,(_ZN60_INTERNAL_14a5a7e7_29_multi_tensor_l2norm_kernel_cu_0ab45fc84cuda3std3__45__cpo7crbeginE - _ZN60_INTERNAL_14a5a7e7_29_multi_tensor_l2norm_kernel_cu_0ab45fc84cuda3std6ranges3__45__cpo7advanceE)
_ZN60_INTERNAL_14a5a7e7_29_multi_tensor_l2norm_kernel_cu_0ab45fc84cuda3std6ranges3__45__cpo7advanceE:
	.zero		1
	.type		_ZN60_INTERNAL_14a5a7e7_29_multi_tensor_l2norm_kernel_cu_0ab45fc84cuda3std3__45__cpo7crbeginE,@object
	.size		_ZN60_INTERNAL_14a5a7e7_29_multi_tensor_l2norm_kernel_cu_0ab45fc84cuda3std3__45__cpo7crbeginE,(_ZN60_INTERNAL_14a5a7e7_29_multi_tensor_l2norm_kernel_cu_0ab45fc84cuda3std6ranges3__45__cpo4dataE - _ZN60_INTERNAL_14a5a7e7_29_multi_tensor_l2norm_kernel_cu_0ab45fc84cuda3std3__45__cpo7crbeginE)
_ZN60_INTERNAL_14a5a7e7_29_multi_tensor_l2norm_kernel_cu_0ab45fc84cuda3std3__45__cpo7crbeginE:
	.zero		1
	.type		_ZN60_INTERNAL_14a5a7e7_29_multi_tensor_l2norm_kernel_cu_0ab45fc84cuda3std6ranges3__45__cpo4dataE,@object
	.size		_ZN60_INTERNAL_14a5a7e7_29_multi_tensor_l2norm_kernel_cu_0ab45fc84cuda3std6ranges3__45__cpo4dataE,(_ZN60_INTERNAL_14a5a7e7_29_multi_tensor_l2norm_kernel_cu_0ab45fc84cuda3std6ranges3__45__cpo5beginE - _ZN60_INTERNAL_14a5a7e7_29_multi_tensor_l2norm_kernel_cu_0ab45fc84cuda3std6ranges3__45__cpo4dataE)
_ZN60_INTERNAL_14a5a7e7_29_multi_tensor_l2norm_kernel_cu_0ab45fc84cuda3std6ranges3__45__cpo4dataE:
	.zero		1
	.type		_ZN60_INTERNAL_14a5a7e7_29_multi_tensor_l2norm_kernel_cu_0ab45fc84cuda3std6ranges3__45__cpo5beginE,@object
	.size		_ZN60_INTERNAL_14a5a7e7_29_multi_tensor_l2norm_kernel_cu_0ab45fc84cuda3std6ranges3__45__cpo5beginE,(_ZN60_INTERNAL_14a5a7e7_29_multi_tensor_l2norm_kernel_cu_0ab45fc84cuda3std3__462_GLOBAL__N__14a5a7e7_29_multi_tensor_l2norm_kernel_cu_0ab45fc86ignoreE - _ZN60_INTERNAL_14a5a7e7_29_multi_tensor_l2norm_kernel_cu_0ab45fc84cuda3std6ranges3__45__cpo5beginE)
_ZN60_INTERNAL_14a5a7e7_29_multi_tensor_l2norm_kernel_cu_0ab45fc84cuda3std6ranges3__45__cpo5beginE:
	.zero		1
	.type		_ZN60_INTERNAL_14a5a7e7_29_multi_tensor_l2norm_kernel_cu_0ab45fc84cuda3std3__462_GLOBAL__N__14a5a7e7_29_multi_tensor_l2norm_kernel_cu_0ab45fc86ignoreE,@object
	.size		_ZN60_INTERNAL_14a5a7e7_29_multi_tensor_l2norm_kernel_cu_0ab45fc84cuda3std3__462_GLOBAL__N__14a5a7e7_29_multi_tensor_l2norm_kernel_cu_0ab45fc86ignoreE,(_ZN60_INTERNAL_14a5a7e7_29_multi_tensor_l2norm_kernel_cu_0ab45fc84cuda3std6ranges3__45__cpo4sizeE - _ZN60_INTERNAL_14a5a7e7_29_multi_tensor_l2norm_kernel_cu_0ab45fc84cuda3std3__462_GLOBAL__N__14a5a7e7_29_multi_tensor_l2norm_kernel_cu_0ab45fc86ignoreE)
_ZN60_INTERNAL_14a5a7e7_29_multi_tensor_l2norm_kernel_cu_0ab45fc84cuda3std3__462_GLOBAL__N__14a5a7e7_29_multi_tensor_l2norm_kernel_cu_0ab45fc86ignoreE:
	.zero		1
	.type		_ZN60_INTERNAL_14a5a7e7_29_multi_tensor_l2norm_kernel_cu_0ab45fc84cuda3std6ranges3__45__cpo4sizeE,@object
	.size		_ZN60_INTERNAL_14a5a7e7_29_multi_tensor_l2norm_kernel_cu_0ab45fc84cuda3std6ranges3__45__cpo4sizeE,(_ZN60_INTERNAL_14a5a7e7_29_multi_tensor_l2norm_kernel_cu_0ab45fc84cuda3std3__45__cpo5beginE - _ZN60_INTERNAL_14a5a7e7_29_multi_tensor_l2norm_kernel_cu_0ab45fc84cuda3std6ranges3__45__cpo4sizeE)
_ZN60_INTERNAL_14a5a7e7_29_multi_tensor_l2norm_kernel_cu_0ab45fc84cuda3std6ranges3__45__cpo4sizeE:
	.zero		1
	.type		_ZN60_INTERNAL_14a5a7e7_29_multi_tensor_l2norm_kernel_cu_0ab45fc84cuda3std3__45__cpo5beginE,@object
	.size		_ZN60_INTERNAL_14a5a7e7_29_multi_tensor_l2norm_kernel_cu_0ab45fc84cuda3std3__45__cpo5beginE,(_ZN60_INTERNAL_14a5a7e7_29_multi_tensor_l2norm_kernel_cu_0ab45fc84cuda3std6ranges3__45__cpo6cbeginE - _ZN60_INTERNAL_14a5a7e7_29_multi_tensor_l2norm_kernel_cu_0ab45fc84cuda3std3__45__cpo5beginE)
_ZN60_INTERNAL_14a5a7e7_29_multi_tensor_l2norm_kernel_cu_0ab45fc84cuda3std3__45__cpo5beginE:
	.zero		1
	.type		_ZN60_INTERNAL_14a5a7e7_29_multi_tensor_l2norm_kernel_cu_0ab45fc84cuda3std6ranges3__45__cpo6cbeginE,@object
	.size		_ZN60_INTERNAL_14a5a7e7_29_multi_tensor_l2norm_kernel_cu_0ab45fc84cuda3std6ranges3__45__cpo6cbeginE,(_ZN60_INTERNAL_14a5a7e7_29_multi_tensor_l2norm_kernel_cu_0ab45fc84cuda3std3__45__cpo6rbeginE - _ZN60_INTERNAL_14a5a7e7_29_multi_tensor_l2norm_kernel_cu_0ab45fc84cuda3std6ranges3__45__cpo6cbeginE)
_ZN60_INTERNAL_14a5a7e7_29_multi_tensor_l2norm_kernel_cu_0ab45fc84cuda3std6ranges3__45__cpo6cbeginE:
	.zero		1
	.type		_ZN60_INTERNAL_14a5a7e7_29_multi_tensor_l2norm_kernel_cu_0ab45fc84cuda3std3__45__cpo6rbeginE,@object
	.size		_ZN60_INTERNAL_14a5a7e7_29_multi_tensor_l2norm_kernel_cu_0ab45fc84cuda3std3__45__cpo6rbeginE,(_ZN60_INTERNAL_14a5a7e7_29_multi_tensor_l2norm_kernel_cu_0ab45fc84cuda3std6ranges3__45__cpo4nextE - _ZN60_INTERNAL_14a5a7e7_29_multi_tensor_l2norm_kernel_cu_0ab45fc84cuda3std3__45__cpo6rbeginE)
_ZN60_INTERNAL_14a5a7e7_29_multi_tensor_l2norm_kernel_cu_0ab45fc84cuda3std3__45__cpo6rbeginE:
	.zero		1
	.type		_ZN60_INTERNAL_14a5a7e7_29_multi_tensor_l2norm_kernel_cu_0ab45fc84cuda3std6ranges3__45__cpo4nextE,@object
	.size		_ZN60_INTERNAL_14a5a7e7_29_multi_tensor_l2norm_kernel_cu_0ab45fc84cuda3std6ranges3__45__cpo4nextE,(_ZN60_INTERNAL_14a5a7e7_29_multi_tensor_l2norm_kernel_cu_0ab45fc84cuda3std6ranges3__45__cpo4swapE - _ZN60_INTERNAL_14a5a7e7_29_multi_tensor_l2norm_kernel_cu_0ab45fc84cuda3std6ranges3__45__cpo4nextE)
_ZN60_INTERNAL_14a5a7e7_29_multi_tensor_l2norm_kernel_cu_0ab45fc84cuda3std6ranges3__45__cpo4nextE:
	.zero		1
	.type		_ZN60_INTERNAL_14a5a7e7_29_multi_tensor_l2norm_kernel_cu_0ab45fc84cuda3std6ranges3__45__cpo4swapE,@object
	.size		_ZN60_INTERNAL_14a5a7e7_29_multi_tensor_l2norm_kernel_cu_0ab45fc84cuda3std6ranges3__45__cpo4swapE,(_ZN60_INTERNAL_14a5a7e7_29_multi_tensor_l2norm_kernel_cu_0ab45fc84cuda3std3__420unreachable_sentinelE - _ZN60_INTERNAL_14a5a7e7_29_multi_tensor_l2norm_kernel_cu_0ab45fc84cuda3std6ranges3__45__cpo4swapE)
_ZN60_INTERNAL_14a5a7e7_29_multi_tensor_l2norm_kernel_cu_0ab45fc84cuda3std6ranges3__45__cpo4swapE:
	.zero		1
	.type		_ZN60_INTERNAL_14a5a7e7_29_multi_tensor_l2norm_kernel_cu_0ab45fc84cuda3std3__420unreachable_sentinelE,@object
	.size		_ZN60_INTERNAL_14a5a7e7_29_multi_tensor_l2norm_kernel_cu_0ab45fc84cuda3std3__420unreachable_sentinelE,(_ZN60_INTERNAL_14a5a7e7_29_multi_tensor_l2norm_kernel_cu_0ab45fc86thrust23THRUST_300001_SM_900_NS6system6detail10sequential3seqE - _ZN60_INTERNAL_14a5a7e7_29_multi_tensor_l2norm_kernel_cu_0ab45fc84cuda3std3__420unreachable_sentinelE)
_ZN60_INTERNAL_14a5a7e7_29_multi_tensor_l2norm_kernel_cu_0ab45fc84cuda3std3__420unreachable_sentinelE:
	.zero		1
	.type		_ZN60_INTERNAL_14a5a7e7_29_multi_tensor_l2norm_kernel_cu_0ab45fc86thrust23THRUST_300001_SM_900_NS6system6detail10sequential3seqE,@object
	.size		_ZN60_INTERNAL_14a5a7e7_29_multi_tensor_l2norm_kernel_cu_0ab45fc86thrust23THRUST_300001_SM_900_NS6system6detail10sequential3seqE,(_ZN60_INTERNAL_14a5a7e7_29_multi_tensor_l2norm_kernel_cu_0ab45fc84cuda3std3__45__cpo4cendE - _ZN60_INTERNAL_14a5a7e7_29_multi_tensor_l2norm_kernel_cu_0ab45fc86thrust23THRUST_300001_SM_900_NS6system6detail10sequential3seqE)
_ZN60_INTERNAL_14a5a7e7_29_multi_tensor_l2norm_kernel_cu_0ab45fc86thrust23THRUST_300001_SM_900_NS6system6detail10sequential3seqE:
	.zero		1
	.type		_ZN60_INTERNAL_14a5a7e7_29_multi_tensor_l2norm_kernel_cu_0ab45fc84cuda3std3__45__cpo4cendE,@object
	.size		_ZN60_INTERNAL_14a5a7e7_29_multi_tensor_l2norm_kernel_cu_0ab45fc84cuda3std3__45__cpo4cendE,(_ZN60_INTERNAL_14a5a7e7_29_multi_tensor_l2norm_kernel_cu_0ab45fc84cuda3std6ranges3__45__cpo9iter_swapE - _ZN60_INTERNAL_14a5a7e7_29_multi_tensor_l2norm_kernel_cu_0ab45fc84cuda3std3__45__cpo4cendE)
_ZN60_INTERNAL_14a5a7e7_29_multi_tensor_l2norm_kernel_cu_0ab45fc84cuda3std3__45__cpo4cendE:
	.zero		1
	.type		_ZN60_INTERNAL_14a5a7e7_29_multi_tensor_l2norm_kernel_cu_0ab45fc84cuda3std6ranges3__45__cpo9iter_swapE,@object
	.size		_ZN60_INTERNAL_14a5a7e7_29_multi_tensor_l2norm_kernel_cu_0ab45fc84cuda3std6ranges3__45__cpo9iter_swapE,(_ZN60_INTERNAL_14a5a7e7_29_multi_tensor_l2norm_kernel_cu_0ab45fc84cuda3std3__45__cpo5crendE - _ZN60_INTERNAL_14a5a7e7_29_multi_tensor_l2norm_kernel_cu_0ab45fc84cuda3std6ranges3__45__cpo9iter_swapE)
_ZN60_INTERNAL_14a5a7e7_29_multi_tensor_l2norm_kernel_cu_0ab45fc84cuda3std6ranges3__45__cpo9iter_swapE:
	.zero		1
	.type		_ZN60_INTERNAL_14a5a7e7_29_multi_tensor_l2norm_kernel_cu_0ab45fc84cuda3std3__45__cpo5crendE,@object
	.size		_ZN60_INTERNAL_14a5a7e7_29_multi_tensor_l2norm_kernel_cu_0ab45fc84cuda3std3__45__cpo5crendE,(_ZN60_INTERNAL_14a5a7e7_29_multi_tensor_l2norm_kernel_cu_0ab45fc84cuda3std6ranges3__45__cpo5cdataE - _ZN60_INTERNAL_14a5a7e7_29_multi_tensor_l2norm_kernel_cu_0ab45fc84cuda3std3__45__cpo5crendE)
_ZN60_INTERNAL_14a5a7e7_29_multi_tensor_l2norm_kernel_cu_0ab45fc84cuda3std3__45__cpo5crendE:
	.zero		1
	.type		_ZN60_INTERNAL_14a5a7e7_29_multi_tensor_l2norm_kernel_cu_0ab45fc84cuda3std6ranges3__45__cpo5cdataE,@object
	.size		_ZN60_INTERNAL_14a5a7e7_29_multi_tensor_l2norm_kernel_cu_0ab45fc84cuda3std6ranges3__45__cpo5cdataE,(_ZN60_INTERNAL_14a5a7e7_29_multi_tensor_l2norm_kernel_cu_0ab45fc84cuda3std6ranges3__45__cpo3endE - _ZN60_INTERNAL_14a5a7e7_29_multi_tensor_l2norm_kernel_cu_0ab45fc84cuda3std6ranges3__45__cpo5cdataE)
_ZN60_INTERNAL_14a5a7e7_29_multi_tensor_l2norm_kernel_cu_0ab45fc84cuda3std6ranges3__45__cpo5cdataE:
	.zero		1
	.type		_ZN60_INTERNAL_14a5a7e7_29_multi_tensor_l2norm_kernel_cu_0ab45fc84cuda3std6ranges3__45__cpo3endE,@object
	.size		_ZN60_INTERNAL_14a5a7e7_29_multi_tensor_l2norm_kernel_cu_0ab45fc84cuda3std6ranges3__45__cpo3endE,(_ZN60_INTERNAL_14a5a7e7_29_multi_tensor_l2norm_kernel_cu_0ab45fc84cuda3std3__419piecewise_constructE - _ZN60_INTERNAL_14a5a7e7_29_multi_tensor_l2norm_kernel_cu_0ab45fc84cuda3std6ranges3__45__cpo3endE)
_ZN60_INTERNAL_14a5a7e7_29_multi_tensor_l2norm_kernel_cu_0ab45fc84cuda3std6ranges3__45__cpo3endE:
	.zero		1
	.type		_ZN60_INTERNAL_14a5a7e7_29_multi_tensor_l2norm_kernel_cu_0ab45fc84cuda3std3__419piecewise_constructE,@object
	.size		_ZN60_INTERNAL_14a5a7e7_29_multi_tensor_l2norm_kernel_cu_0ab45fc84cuda3std3__419piecewise_constructE,(_ZN60_INTERNAL_14a5a7e7_29_multi_tensor_l2norm_kernel_cu_0ab45fc84cuda3std6ranges3__45__cpo5ssizeE - _ZN60_INTERNAL_14a5a7e7_29_multi_tensor_l2norm_kernel_cu_0ab45fc84cuda3std3__419piecewise_constructE)
_ZN60_INTERNAL_14a5a7e7_29_multi_tensor_l2norm_kernel_cu_0ab45fc84cuda3std3__419piecewise_constructE:
	.zero		1
	.type		_ZN60_INTERNAL_14a5a7e7_29_multi_tensor_l2norm_kernel_cu_0ab45fc84cuda3std6ranges3__45__cpo5ssizeE,@object
	.size		_ZN60_INTERNAL_14a5a7e7_29_multi_tensor_l2norm_kernel_cu_0ab45fc84cuda3std6ranges3__45__cpo5ssizeE,(_ZN60_INTERNAL_14a5a7e7_29_multi_tensor_l2norm_kernel_cu_0ab45fc84cuda3std3__45__cpo3endE - _ZN60_INTERNAL_14a5a7e7_29_multi_tensor_l2norm_kernel_cu_0ab45fc84cuda3std6ranges3__45__cpo5ssizeE)
_ZN60_INTERNAL_14a5a7e7_29_multi_tensor_l2norm_kernel_cu_0ab45fc84cuda3std6ranges3__45__cpo5ssizeE:
	.zero		1
	.type		_ZN60_INTERNAL_14a5a7e7_29_multi_tensor_l2norm_kernel_cu_0ab45fc84cuda3std3__45__cpo3endE,@object
	.size		_ZN60_INTERNAL_14a5a7e7_29_multi_tensor_l2norm_kernel_cu_0ab45fc84cuda3std3__45__cpo3endE,(_ZN60_INTERNAL_14a5a7e7_29_multi_tensor_l2norm_kernel_cu_0ab45fc84cuda3std6ranges3__45__cpo4cendE - _ZN60_INTERNAL_14a5a7e7_29_multi_tensor_l2norm_kernel_cu_0ab45fc84cuda3std3__45__cpo3endE)
_ZN60_INTERNAL_14a5a7e7_29_multi_tensor_l2norm_kernel_cu_0ab45fc84cuda3std3__45__cpo3endE:
	.zero		1
	.type		_ZN60_INTERNAL_14a5a7e7_29_multi_tensor_l2norm_kernel_cu_0ab45fc84cuda3std6ranges3__45__cpo4cendE,@object
	.size		_ZN60_INTERNAL_14a5a7e7_29_multi_tensor_l2norm_kernel_cu_0ab45fc84cuda3std6ranges3__45__cpo4cendE,(_ZN60_INTERNAL_14a5a7e7_29_multi_tensor_l2norm_kernel_cu_0ab45fc84cuda3std3__45__cpo4rendE - _ZN60_INTERNAL_14a5a7e7_29_multi_tensor_l2norm_kernel_cu_0ab45fc84cuda3std6ranges3__45__cpo4cendE)
_ZN60_INTERNAL_14a5a7e7_29_multi_tensor_l2norm_kernel_cu_0ab45fc84cuda3std6ranges3__45__cpo4cendE:
	.zero		1
	.type		_ZN60_INTERNAL_14a5a7e7_29_multi_tensor_l2norm_kernel_cu_0ab45fc84cuda3std3__45__cpo4rendE,@object
	.size		_ZN60_INTERNAL_14a5a7e7_29_multi_tensor_l2norm_kernel_cu_0ab45fc84cuda3std3__45__cpo4rendE,(_ZN60_INTERNAL_14a5a7e7_29_multi_tensor_l2norm_kernel_cu_0ab45fc84cuda3std6ranges3__45__cpo4prevE - _ZN60_INTERNAL_14a5a7e7_29_multi_tensor_l2norm_kernel_cu_0ab45fc84cuda3std3__45__cpo4rendE)
_ZN60_INTERNAL_14a5a7e7_29_multi_tensor_l2norm_kernel_cu_0ab45fc84cuda3std3__45__cpo4rendE:
	.zero		1
	.type		_ZN60_INTERNAL_14a5a7e7_29_multi_tensor_l2norm_kernel_cu_0ab45fc84cuda3std6ranges3__45__cpo4prevE,@object
	.size		_ZN60_INTERNAL_14a5a7e7_29_multi_tensor_l2norm_kernel_cu_0ab45fc84cuda3std6ranges3__45__cpo4prevE,(_ZN60_INTERNAL_14a5a7e7_29_multi_tensor_l2norm_kernel_cu_0ab45fc84cuda3std6ranges3__45__cpo9iter_moveE - _ZN60_INTERNAL_14a5a7e7_29_multi_tensor_l2norm_kernel_cu_0ab45fc84cuda3std6ranges3__45__cpo4prevE)
_ZN60_INTERNAL_14a5a7e7_29_multi_tensor_l2norm_kernel_cu_0ab45fc84cuda3std6ranges3__45__cpo4prevE:
	.zero		1
	.type		_ZN60_INTERNAL_14a5a7e7_29_multi_tensor_l2norm_kernel_cu_0ab45fc84cuda3std6ranges3__45__cpo9iter_moveE,@object
	.size		_ZN60_INTERNAL_14a5a7e7_29_multi_tensor_l2norm_kernel_cu_0ab45fc84cuda3std6ranges3__45__cpo9iter_moveE,(.L_13 - _ZN60_INTERNAL_14a5a7e7_29_multi_tensor_l2norm_kernel_cu_0ab45fc84cuda3std6ranges3__45__cpo9iter_moveE)
_ZN60_INTERNAL_14a5a7e7_29_multi_tensor_l2norm_kernel_cu_0ab45fc84cuda3std6ranges3__45__cpo9iter_moveE:
	.zero		1
.L_13:


//--------------------- .nv.shared._Z25multi_tensor_apply_kernelI18TensorListMetadataILi1EE14MaxNormFunctorIfEJPfS4_biEEvlPViT_T0_DpT1_ --------------------------
	.section	.nv.shared._Z25multi_tensor_apply_kernelI18TensorListMetadataILi1EE14MaxNormFunctorIfEJPfS4_biEEvlPViT_T0_DpT1_,"aw",@nobits
	.sectionflags	@""
	.align	4
.nv.shared._Z25multi_tensor_apply_kernelI18TensorListMetadataILi1EE14MaxNormFunctorIfEJPfS4_biEEvlPViT_T0_DpT1_:
	.zero		3072


//--------------------- .nv.shared._Z25multi_tensor_apply_kernelI18TensorListMetadataILi1EE20UnscaleL2NormFunctorIN3c108BFloat16EEJPfS6_S6_biEEvlPViT_T0_DpT1_ --------------------------
	.section	.nv.shared._Z25multi_tensor_apply_kernelI18TensorListMetadataILi1EE20UnscaleL2NormFunctorIN3c108BFloat16EEJPfS6_S6_biEEvlPViT_T0_DpT1_,"aw",@nobits
	.sectionflags	@""
	.align	4
.nv.shared._Z25multi_tensor_apply_kernelI18TensorListMetadataILi1EE20UnscaleL2NormFunctorIN3c108BFloat16EEJPfS6_S6_biEEvlPViT_T0_DpT1_:
	.zero		3072


//--------------------- .nv.shared._Z25multi_tensor_apply_kernelI18TensorListMetadataILi1EE20UnscaleL2NormFunctorIN3c104HalfEEJPfS6_S6_biEEvlPViT_T0_DpT1_ --------------------------
	.section	.nv.shared._Z25multi_tensor_apply_kernelI18TensorListMetadataILi1EE20UnscaleL2NormFunctorIN3c104HalfEEJPfS6_S6_biEEvlPViT_T0_DpT1_,"aw",@nobits
	.sectionflags	@""
	.align	4
.nv.shared._Z25multi_tensor_apply_kernelI18TensorListMetadataILi1EE20UnscaleL2NormFunctorIN3c104HalfEEJPfS6_S6_biEEvlPViT_T0_DpT1_:
	.zero		3072


//--------------------- .nv.shared._Z25multi_tensor_apply_kernelI18TensorListMetadataILi1EE20UnscaleL2NormFunctorIfEJPfS4_S4_biEEvlPViT_T0_DpT1_ --------------------------
	.section	.nv.shared._Z25multi_tensor_apply_kernelI18TensorListMetadataILi1EE20UnscaleL2NormFunctorIfEJPfS4_S4_biEEvlPViT_T0_DpT1_,"aw",@nobits
	.sectionflags	@""
	.align	4
.nv.shared._Z25multi_tensor_apply_kernelI18TensorListMetadataILi1EE20UnscaleL2NormFunctorIfEJPfS4_S4_biEEvlPViT_T0_DpT1_:
	.zero		3072


//--------------------- .nv.shared._Z25multi_tensor_apply_kernelI18TensorListMetadataILi1EE13L2NormFunctorIN3c108BFloat16EEJPfS6_biEEvlPViT_T0_DpT1_ --------------------------
	.section	.nv.shared._Z25multi_tensor_apply_kernelI18TensorListMetadataILi1EE13L2NormFunctorIN3c108BFloat16EEJPfS6_biEEvlPViT_T0_DpT1_,"aw",@nobits
	.sectionflags	@""
	.align	4
.nv.shared._Z25multi_tensor_apply_kernelI18TensorListMetadataILi1EE13L2NormFunctorIN3c108BFloat16EEJPfS6_biEEvlPViT_T0_DpT1_:
	.zero		3072


//--------------------- .nv.shared._Z25multi_tensor_apply_kernelI18TensorListMetadataILi1EE13L2NormFunctorIN3c104HalfEEJPfS6_biEEvlPViT_T0_DpT1_ --------------------------
	.section	.nv.shared._Z25multi_tensor_apply_kernelI18TensorListMetadataILi1EE13L2NormFunctorIN3c104HalfEEJPfS6_biEEvlPViT_T0_DpT1_,"aw",@nobits
	.sectionflags	@""
	.align	4
.nv.shared._Z25multi_tensor_apply_kernelI18TensorListMetadataILi1EE13L2NormFunctorIN3c104HalfEEJPfS6_biEEvlPViT_T0_DpT1_:
	.zero		3072


//--------------------- .nv.shared._Z25multi_tensor_apply_kernelI18TensorListMetadataILi1EE13L2NormFunctorIfEJPfS4_biEEvlPViT_T0_DpT1_ --------------------------
	.section	.nv.shared._Z25multi_tensor_apply_kernelI18TensorListMetadataILi1EE13L2NormFunctorIfEJPfS4_biEEvlPViT_T0_DpT1_,"aw",@nobits
	.sectionflags	@""
	.align	4
.nv.shared._Z25multi_tensor_apply_kernelI18TensorListMetadataILi1EE13L2NormFunctorIfEJPfS4_biEEvlPViT_T0_DpT1_:
	.zero		3072


//--------------------- .nv.shared._Z10cleanup_v2PfS_S_S_biiff --------------------------
	.section	.nv.shared._Z10cleanup_v2PfS_S_S_biiff,"aw",@nobits
	.sectionflags	@""
	.align	4
.nv.shared._Z10cleanup_v2PfS_S_S_biiff:
	.zero		3072


//--------------------- .nv.shared._Z7cleanupPfS_S_S_bi --------------------------
	.section	.nv.shared._Z7cleanupPfS_S_S_bi,"aw",@nobits
	.sectionflags	@""
	.align	4
.nv.shared._Z7cleanupPfS_S_S_bi:
	.zero		3072


//--------------------- .nv.constant0._Z25multi_tensor_apply_kernelI18TensorListMetadataILi1EE14MaxNormFunctorIN3c104HalfEEJPfS6_biEEvlPViT_T0_DpT1_ --------------------------
	.section	.nv.constant0._Z25multi_tensor_apply_kernelI18TensorListMetadataILi1EE14MaxNormFunctorIN3c104HalfEEJPfS6_biEEvlPViT_T0_DpT1_,"a",@progbits
	.sectionflags	@""
	.align	4
.nv.constant0._Z25multi_tensor_apply_kernelI18TensorListMetadataILi1EE14MaxNormFunctorIN3c104HalfEEJPfS6_biEEvlPViT_T0_DpT1_:
	.zero		3944


//--------------------- .nv.constant0._Z25multi_tensor_apply_kernelI18TensorListMetadataILi1EE14MaxNormFunctorIfEJPfS4_biEEvlPViT_T0_DpT1_ --------------------------
	.section	.nv.constant0._Z25multi_tensor_apply_kernelI18TensorListMetadataILi1EE14MaxNormFunctorIfEJPfS4_biEEvlPViT_T0_DpT1_,"a",@progbits
	.sectionflags	@""
	.align	4
.nv.constant0._Z25multi_tensor_apply_kernelI18TensorListMetadataILi1EE14MaxNormFunctorIfEJPfS4_biEEvlPViT_T0_DpT1_:
	.zero		3944


//--------------------- .nv.constant0._Z25multi_tensor_apply_kernelI18TensorListMetadataILi1EE20UnscaleL2NormFunctorIN3c108BFloat16EEJPfS6_S6_biEEvlPViT_T0_DpT1_ --------------------------
	.section	.nv.constant0._Z25multi_tensor_apply_kernelI18TensorListMetadataILi1EE20UnscaleL2NormFunctorIN3c108BFloat16EEJPfS6_S6_biEEvlPViT_T0_DpT1_,"a",@progbits
	.sectionflags	@""
	.align	4
.nv.constant0._Z25multi_tensor_apply_kernelI18TensorListMetadataILi1EE20UnscaleL2NormFunctorIN3c108BFloat16EEJPfS6_S6_biEEvlPViT_T0_DpT1_:
	.zero		3952


//--------------------- .nv.constant0._Z25multi_tensor_apply_kernelI18TensorListMetadataILi1EE20UnscaleL2NormFunctorIN3c104HalfEEJPfS6_S6_biEEvlPViT_T0_DpT1_ --------------------------
	.section	.nv.constant0._Z25multi_tensor_apply_kernelI18TensorListMetadataILi1EE20UnscaleL2NormFunctorIN3c104HalfEEJPfS6_S6_biEEvlPViT_T0_DpT1_,"a",@progbits
	.sectionflags	@""
	.align	4
.nv.constant0._Z25multi_tensor_apply_kernelI18TensorListMetadataILi1EE20UnscaleL2NormFunctorIN3c104HalfEEJPfS6_S6_biEEvlPViT_T0_DpT1_:
	.zero		3952


//--------------------- .nv.constant0._Z25multi_tensor_apply_kernelI18TensorListMetadataILi1EE20UnscaleL2NormFunctorIfEJPfS4_S4_biEEvlPViT_T0_DpT1_ --------------------------
	.section	.nv.constant0._Z25multi_tensor_apply_kernelI18TensorListMetadataILi1EE20UnscaleL2NormFunctorIfEJPfS4_S4_biEEvlPViT_T0_DpT1_,"a",@progbits
	.sectionflags	@""
	.align	4
.nv.constant0._Z25multi_tensor_apply_kernelI18TensorListMetadataILi1EE20UnscaleL2NormFunctorIfEJPfS4_S4_biEEvlPViT_T0_DpT1_:
	.zero		3952


//--------------------- .nv.constant0._Z25multi_tensor_apply_kernelI18TensorListMetadataILi1EE13L2NormFunctorIN3c108BFloat16EEJPfS6_biEEvlPViT_T0_DpT1_ --------------------------
	.section	.nv.constant0._Z25multi_tensor_apply_kernelI18TensorListMetadataILi1EE13L2NormFunctorIN3c108BFloat16EEJPfS6_biEEvlPViT_T0_DpT1_,"a",@progbits
	.sectionflags	@""
	.align	4
.nv.constant0._Z25multi_tensor_apply_kernelI18TensorListMetadataILi1EE13L2NormFunctorIN3c108BFloat16EEJPfS6_biEEvlPViT_T0_DpT1_:
	.zero		3944


//--------------------- .nv.constant0._Z25multi_tensor_apply_kernelI18TensorListMetadataILi1EE13L2NormFunctorIN3c104HalfEEJPfS6_biEEvlPViT_T0_DpT1_ --------------------------
	.section	.nv.constant0._Z25multi_tensor_apply_kernelI18TensorListMetadataILi1EE13L2NormFunctorIN3c104HalfEEJPfS6_biEEvlPViT_T0_DpT1_,"a",@progbits
	.sectionflags	@""
	.align	4
.nv.constant0._Z25multi_tensor_apply_kernelI18TensorListMetadataILi1EE13L2NormFunctorIN3c104HalfEEJPfS6_biEEvlPViT_T0_DpT1_:
	.zero		3944


//--------------------- .nv.constant0._Z25multi_tensor_apply_kernelI18TensorListMetadataILi1EE13L2NormFunctorIfEJPfS4_biEEvlPViT_T0_DpT1_ --------------------------
	.section	.nv.constant0._Z25multi_tensor_apply_kernelI18TensorListMetadataILi1EE13L2NormFunctorIfEJPfS4_biEEvlPViT_T0_DpT1_,"a",@progbits
	.sectionflags	@""
	.align	4
.nv.constant0._Z25multi_tensor_apply_kernelI18TensorListMetadataILi1EE13L2NormFunctorIfEJPfS4_biEEvlPViT_T0_DpT1_:
	.zero		3944


//--------------------- .nv.constant0._Z10cleanup_v2PfS_S_S_biiff --------------------------
	.section	.nv.constant0._Z10cleanup_v2PfS_S_S_biiff,"a",@progbits
	.sectionflags	@""
	.align	4
.nv.constant0._Z10cleanup_v2PfS_S_S_biiff:
	.zero		580


//--------------------- .nv.constant0._Z7cleanupPfS_S_S_bi --------------------------
	.section	.nv.constant0._Z7cleanupPfS_S_S_bi,"a",@progbits
	.sectionflags	@""
	.align	4
.nv.constant0._Z7cleanupPfS_S_S_bi:
	.zero		568


//--------------------- SYMBOLS --------------------------

	.type		.nv.reservedSmem.offset0,@object
	.size		.nv.reservedSmem.offset0,0x4
